//
// Generated by NVIDIA NVVM Compiler
//
// Compiler Build ID: CL-36424714
// Cuda compilation tools, release 13.0, V13.0.88
// Based on NVVM 20.0.0
//

.version 9.0
.target sm_100
.address_size 64

	// .globl	_Z16fp32_gemm_kernelPKfS0_Pfiii

.visible .entry _Z16fp32_gemm_kernelPKfS0_Pfiii(
	.param .u64 .ptr .align 1 _Z16fp32_gemm_kernelPKfS0_Pfiii_param_0,
	.param .u64 .ptr .align 1 _Z16fp32_gemm_kernelPKfS0_Pfiii_param_1,
	.param .u64 .ptr .align 1 _Z16fp32_gemm_kernelPKfS0_Pfiii_param_2,
	.param .u32 _Z16fp32_gemm_kernelPKfS0_Pfiii_param_3,
	.param .u32 _Z16fp32_gemm_kernelPKfS0_Pfiii_param_4,
	.param .u32 _Z16fp32_gemm_kernelPKfS0_Pfiii_param_5
)
{
	.reg .pred 	%p<13>;
	.reg .b32 	%r<41>;
	.reg .b32 	%f<68>;
	.reg .b64 	%rd<53>;

	ld.param.u64 	%rd7, [_Z16fp32_gemm_kernelPKfS0_Pfiii_param_0];
	ld.param.u64 	%rd8, [_Z16fp32_gemm_kernelPKfS0_Pfiii_param_1];
	ld.param.u64 	%rd6, [_Z16fp32_gemm_kernelPKfS0_Pfiii_param_2];
	ld.param.u32 	%r20, [_Z16fp32_gemm_kernelPKfS0_Pfiii_param_3];
	ld.param.u32 	%r18, [_Z16fp32_gemm_kernelPKfS0_Pfiii_param_4];
	ld.param.u32 	%r19, [_Z16fp32_gemm_kernelPKfS0_Pfiii_param_5];
	cvta.to.global.u64 	%rd1, %rd8;
	cvta.to.global.u64 	%rd2, %rd7;
	mov.u32 	%r21, %ctaid.y;
	mov.u32 	%r22, %ntid.y;
	mov.u32 	%r23, %tid.y;
	mad.lo.s32 	%r1, %r21, %r22, %r23;
	mov.u32 	%r24, %ctaid.x;
	mov.u32 	%r25, %ntid.x;
	mov.u32 	%r26, %tid.x;
	mad.lo.s32 	%r2, %r24, %r25, %r26;
	setp.ge.s32 	%p1, %r1, %r20;
	setp.ge.s32 	%p2, %r2, %r18;
	or.pred  	%p3, %p1, %p2;
	@%p3 bra 	$L__BB0_14;
	setp.lt.s32 	%p4, %r19, 1;
	mov.f32 	%f67, 0f00000000;
	@%p4 bra 	$L__BB0_13;
	mul.lo.s32 	%r3, %r19, %r1;
	and.b32  	%r4, %r19, 7;
	setp.lt.u32 	%p5, %r19, 8;
	mov.f32 	%f67, 0f00000000;
	mov.b32 	%r39, 0;
	@%p5 bra 	$L__BB0_5;
	and.b32  	%r39, %r19, 2147483640;
	neg.s32 	%r37, %r39;
	shl.b32 	%r7, %r18, 3;
	mul.wide.u32 	%rd9, %r3, 4;
	add.s64 	%rd10, %rd9, %rd2;
	add.s64 	%rd52, %rd10, 16;
	mov.f32 	%f67, 0f00000000;
	mul.wide.s32 	%rd13, %r18, 4;
	mov.u32 	%r36, %r2;
$L__BB0_4:
	.pragma "nounroll";
	ld.global.nc.f32 	%f17, [%rd52+-16];
	mul.wide.s32 	%rd11, %r36, 4;
	add.s64 	%rd12, %rd1, %rd11;
	ld.global.nc.f32 	%f18, [%rd12];
	fma.rn.f32 	%f19, %f17, %f18, %f67;
	ld.global.nc.f32 	%f20, [%rd52+-12];
	add.s64 	%rd14, %rd12, %rd13;
	ld.global.nc.f32 	%f21, [%rd14];
	fma.rn.f32 	%f22, %f20, %f21, %f19;
	ld.global.nc.f32 	%f23, [%rd52+-8];
	add.s64 	%rd15, %rd14, %rd13;
	ld.global.nc.f32 	%f24, [%rd15];
	fma.rn.f32 	%f25, %f23, %f24, %f22;
	ld.global.nc.f32 	%f26, [%rd52+-4];
	add.s64 	%rd16, %rd15, %rd13;
	ld.global.nc.f32 	%f27, [%rd16];
	fma.rn.f32 	%f28, %f26, %f27, %f25;
	ld.global.nc.f32 	%f29, [%rd52];
	add.s64 	%rd17, %rd16, %rd13;
	ld.global.nc.f32 	%f30, [%rd17];
	fma.rn.f32 	%f31, %f29, %f30, %f28;
	ld.global.nc.f32 	%f32, [%rd52+4];
	add.s64 	%rd18, %rd17, %rd13;
	ld.global.nc.f32 	%f33, [%rd18];
	fma.rn.f32 	%f34, %f32, %f33, %f31;
	ld.global.nc.f32 	%f35, [%rd52+8];
	add.s64 	%rd19, %rd18, %rd13;
	ld.global.nc.f32 	%f36, [%rd19];
	fma.rn.f32 	%f37, %f35, %f36, %f34;
	ld.global.nc.f32 	%f38, [%rd52+12];
	add.s64 	%rd20, %rd19, %rd13;
	ld.global.nc.f32 	%f39, [%rd20];
	fma.rn.f32 	%f67, %f38, %f39, %f37;
	add.s32 	%r37, %r37, 8;
	add.s32 	%r36, %r36, %r7;
	add.s64 	%rd52, %rd52, 32;
	setp.ne.s32 	%p6, %r37, 0;
	@%p6 bra 	$L__BB0_4;
$L__BB0_5:
	setp.eq.s32 	%p7, %r4, 0;
	@%p7 bra 	$L__BB0_13;
	and.b32  	%r13, %r19, 3;
	setp.lt.u32 	%p8, %r4, 4;
	@%p8 bra 	$L__BB0_8;
	add.s32 	%r28, %r39, %r3;
	mul.wide.u32 	%rd21, %r28, 4;
	add.s64 	%rd22, %rd2, %rd21;
	ld.global.nc.f32 	%f41, [%rd22];
	mad.lo.s32 	%r29, %r39, %r18, %r2;
	mul.wide.s32 	%rd23, %r29, 4;
	add.s64 	%rd24, %rd1, %rd23;
	ld.global.nc.f32 	%f42, [%rd24];
	fma.rn.f32 	%f43, %f41, %f42, %f67;
	cvt.u64.u32 	%rd25, %r3;
	cvt.u64.u32 	%rd26, %r39;
	add.s64 	%rd27, %rd26, %rd25;
	shl.b64 	%rd28, %rd27, 2;
	add.s64 	%rd29, %rd2, %rd28;
	ld.global.nc.f32 	%f44, [%rd29+4];
	mul.wide.s32 	%rd30, %r18, 4;
	add.s64 	%rd31, %rd24, %rd30;
	ld.global.nc.f32 	%f45, [%rd31];
	fma.rn.f32 	%f46, %f44, %f45, %f43;
	ld.global.nc.f32 	%f47, [%rd29+8];
	add.s64 	%rd32, %rd31, %rd30;
	ld.global.nc.f32 	%f48, [%rd32];
	fma.rn.f32 	%f49, %f47, %f48, %f46;
	ld.global.nc.f32 	%f50, [%rd29+12];
	add.s64 	%rd33, %rd32, %rd30;
	ld.global.nc.f32 	%f51, [%rd33];
	fma.rn.f32 	%f67, %f50, %f51, %f49;
	add.s32 	%r39, %r39, 4;
$L__BB0_8:
	setp.eq.s32 	%p9, %r13, 0;
	@%p9 bra 	$L__BB0_13;
	setp.eq.s32 	%p10, %r13, 1;
	@%p10 bra 	$L__BB0_11;
	add.s32 	%r30, %r39, %r3;
	mul.wide.u32 	%rd34, %r30, 4;
	add.s64 	%rd35, %rd2, %rd34;
	ld.global.nc.f32 	%f53, [%rd35];
	mad.lo.s32 	%r31, %r39, %r18, %r2;
	mul.wide.s32 	%rd36, %r31, 4;
	add.s64 	%rd37, %rd1, %rd36;
	ld.global.nc.f32 	%f54, [%rd37];
	fma.rn.f32 	%f55, %f53, %f54, %f67;
	cvt.u64.u32 	%rd38, %r3;
	cvt.u64.u32 	%rd39, %r39;
	add.s64 	%rd40, %rd39, %rd38;
	shl.b64 	%rd41, %rd40, 2;
	add.s64 	%rd42, %rd2, %rd41;
	ld.global.nc.f32 	%f56, [%rd42+4];
	mul.wide.s32 	%rd43, %r18, 4;
	add.s64 	%rd44, %rd37, %rd43;
	ld.global.nc.f32 	%f57, [%rd44];
	fma.rn.f32 	%f67, %f56, %f57, %f55;
	add.s32 	%r39, %r39, 2;
$L__BB0_11:
	and.b32  	%r32, %r19, 1;
	setp.eq.b32 	%p11, %r32, 1;
	not.pred 	%p12, %p11;
	@%p12 bra 	$L__BB0_13;
	add.s32 	%r33, %r39, %r3;
	mul.wide.u32 	%rd45, %r33, 4;
	add.s64 	%rd46, %rd2, %rd45;
	ld.global.nc.f32 	%f58, [%rd46];
	mad.lo.s32 	%r34, %r39, %r18, %r2;
	mul.wide.s32 	%rd47, %r34, 4;
	add.s64 	%rd48, %rd1, %rd47;
	ld.global.nc.f32 	%f59, [%rd48];
	fma.rn.f32 	%f67, %f58, %f59, %f67;
$L__BB0_13:
	mad.lo.s32 	%r35, %r18, %r1, %r2;
	cvta.to.global.u64 	%rd49, %rd6;
	mul.wide.s32 	%rd50, %r35, 4;
	add.s64 	%rd51, %rd49, %rd50;
	st.global.f32 	[%rd51], %f67;
$L__BB0_14:
	ret;

}
	// .globl	_Z16wmma_gemm_kernelPK6__halfS1_Pfiii
.visible .entry _Z16wmma_gemm_kernelPK6__halfS1_Pfiii(
	.param .u64 .ptr .align 1 _Z16wmma_gemm_kernelPK6__halfS1_Pfiii_param_0,
	.param .u64 .ptr .align 1 _Z16wmma_gemm_kernelPK6__halfS1_Pfiii_param_1,
	.param .u64 .ptr .align 1 _Z16wmma_gemm_kernelPK6__halfS1_Pfiii_param_2,
	.param .u32 _Z16wmma_gemm_kernelPK6__halfS1_Pfiii_param_3,
	.param .u32 _Z16wmma_gemm_kernelPK6__halfS1_Pfiii_param_4,
	.param .u32 _Z16wmma_gemm_kernelPK6__halfS1_Pfiii_param_5
)
{
	.reg .pred 	%p<9>;
	.reg .b32 	%r<142>;
	.reg .b32 	%f<125>;
	.reg .b64 	%rd<35>;

	ld.param.u64 	%rd7, [_Z16wmma_gemm_kernelPK6__halfS1_Pfiii_param_0];
	ld.param.u32 	%r37, [_Z16wmma_gemm_kernelPK6__halfS1_Pfiii_param_3];
	ld.param.u32 	%r38, [_Z16wmma_gemm_kernelPK6__halfS1_Pfiii_param_4];
	ld.param.u32 	%r36, [_Z16wmma_gemm_kernelPK6__halfS1_Pfiii_param_5];
	cvta.to.global.u64 	%rd1, %rd7;
	mov.u32 	%r39, %ctaid.y;
	mov.u32 	%r40, %ctaid.x;
	shl.b32 	%r1, %r39, 4;
	shl.b32 	%r2, %r40, 4;
	setp.ge.s32 	%p1, %r1, %r37;
	setp.ge.s32 	%p2, %r2, %r38;
	or.pred  	%p3, %p1, %p2;
	@%p3 bra 	$L__BB1_9;
	setp.gt.s32 	%p4, %r36, 0;
	mov.f32 	%f117, 0f00000000;
	mov.f32 	%f118, %f117;
	mov.f32 	%f119, %f117;
	mov.f32 	%f120, %f117;
	mov.f32 	%f121, %f117;
	mov.f32 	%f122, %f117;
	mov.f32 	%f123, %f117;
	mov.f32 	%f124, %f117;
	@%p4 bra 	$L__BB1_2;
	bra.uni 	$L__BB1_8;
$L__BB1_2:
	mul.lo.s32 	%r132, %r36, %r1;
	add.s32 	%r43, %r36, -1;
	shr.u32 	%r44, %r43, 4;
	add.s32 	%r4, %r44, 1;
	and.b32  	%r5, %r4, 3;
	setp.lt.u32 	%p5, %r36, 49;
	mov.b32 	%r138, 0;
	mov.f32 	%f117, 0f00000000;
	mov.f32 	%f118, %f117;
	mov.f32 	%f119, %f117;
	mov.f32 	%f120, %f117;
	mov.f32 	%f121, %f117;
	mov.f32 	%f122, %f117;
	mov.f32 	%f123, %f117;
	mov.f32 	%f124, %f117;
	@%p5 bra 	$L__BB1_5;
	mul.wide.u32 	%rd8, %r132, 2;
	add.s64 	%rd9, %rd8, %rd1;
	add.s64 	%rd34, %rd9, 64;
	shl.b32 	%r46, %r38, 5;
	add.s32 	%r136, %r46, %r2;
	mad.lo.s32 	%r135, %r38, 48, %r2;
	shl.b32 	%r47, %r38, 4;
	add.s32 	%r134, %r2, %r47;
	and.b32  	%r48, %r4, 536870908;
	neg.s32 	%r131, %r48;
	mov.b32 	%r138, 0;
	mov.f32 	%f117, 0f00000000;
	mov.u32 	%r133, %r2;
$L__BB1_4:
	ld.param.u64 	%rd31, [_Z16wmma_gemm_kernelPK6__halfS1_Pfiii_param_1];
	mul.wide.u32 	%rd10, %r132, 2;
	add.s64 	%rd11, %rd1, %rd10;
	cvta.to.global.u64 	%rd12, %rd31;
	mul.wide.s32 	%rd13, %r133, 2;
	add.s64 	%rd14, %rd12, %rd13;
	wmma.load.a.sync.aligned.row.m16n16k16.global.f16 	{%r49, %r50, %r51, %r52, %r53, %r54, %r55, %r56}, [%rd11], %r36;
	wmma.load.b.sync.aligned.row.m16n16k16.global.f16 	{%r57, %r58, %r59, %r60, %r61, %r62, %r63, %r64}, [%rd14], %r38;
	wmma.mma.sync.aligned.row.row.m16n16k16.f32.f32 {%f61, %f62, %f63, %f64, %f65, %f66, %f67, %f68}, {%r49, %r50, %r51, %r52, %r53, %r54, %r55, %r56}, {%r57, %r58, %r59, %r60, %r61, %r62, %r63, %r64}, {%f124, %f123, %f122, %f121, %f120, %f119, %f118, %f117};
	add.s64 	%rd15, %rd34, -32;
	mul.wide.s32 	%rd16, %r134, 2;
	add.s64 	%rd17, %rd12, %rd16;
	wmma.load.a.sync.aligned.row.m16n16k16.global.f16 	{%r65, %r66, %r67, %r68, %r69, %r70, %r71, %r72}, [%rd15], %r36;
	wmma.load.b.sync.aligned.row.m16n16k16.global.f16 	{%r73, %r74, %r75, %r76, %r77, %r78, %r79, %r80}, [%rd17], %r38;
	wmma.mma.sync.aligned.row.row.m16n16k16.f32.f32 {%f69, %f70, %f71, %f72, %f73, %f74, %f75, %f76}, {%r65, %r66, %r67, %r68, %r69, %r70, %r71, %r72}, {%r73, %r74, %r75, %r76, %r77, %r78, %r79, %r80}, {%f61, %f62, %f63, %f64, %f65, %f66, %f67, %f68};
	mul.wide.s32 	%rd18, %r136, 2;
	add.s64 	%rd19, %rd12, %rd18;
	wmma.load.a.sync.aligned.row.m16n16k16.global.f16 	{%r81, %r82, %r83, %r84, %r85, %r86, %r87, %r88}, [%rd34], %r36;
	wmma.load.b.sync.aligned.row.m16n16k16.global.f16 	{%r89, %r90, %r91, %r92, %r93, %r94, %r95, %r96}, [%rd19], %r38;
	wmma.mma.sync.aligned.row.row.m16n16k16.f32.f32 {%f77, %f78, %f79, %f80, %f81, %f82, %f83, %f84}, {%r81, %r82, %r83, %r84, %r85, %r86, %r87, %r88}, {%r89, %r90, %r91, %r92, %r93, %r94, %r95, %r96}, {%f69, %f70, %f71, %f72, %f73, %f74, %f75, %f76};
	add.s64 	%rd20, %rd34, 32;
	mul.wide.s32 	%rd21, %r135, 2;
	add.s64 	%rd22, %rd12, %rd21;
	wmma.load.a.sync.aligned.row.m16n16k16.global.f16 	{%r97, %r98, %r99, %r100, %r101, %r102, %r103, %r104}, [%rd20], %r36;
	wmma.load.b.sync.aligned.row.m16n16k16.global.f16 	{%r105, %r106, %r107, %r108, %r109, %r110, %r111, %r112}, [%rd22], %r38;
	wmma.mma.sync.aligned.row.row.m16n16k16.f32.f32 {%f124, %f123, %f122, %f121, %f120, %f119, %f118, %f117}, {%r97, %r98, %r99, %r100, %r101, %r102, %r103, %r104}, {%r105, %r106, %r107, %r108, %r109, %r110, %r111, %r112}, {%f77, %f78, %f79, %f80, %f81, %f82, %f83, %f84};
	add.s32 	%r138, %r138, 64;
	add.s64 	%rd34, %rd34, 128;
	shl.b32 	%r113, %r38, 6;
	add.s32 	%r136, %r136, %r113;
	add.s32 	%r135, %r135, %r113;
	add.s32 	%r134, %r134, %r113;
	add.s32 	%r133, %r133, %r113;
	add.s32 	%r132, %r132, 64;
	add.s32 	%r131, %r131, 4;
	setp.ne.s32 	%p6, %r131, 0;
	@%p6 bra 	$L__BB1_4;
$L__BB1_5:
	setp.eq.s32 	%p7, %r5, 0;
	@%p7 bra 	$L__BB1_8;
	mad.lo.s32 	%r141, %r138, %r38, %r2;
	shl.b32 	%r26, %r38, 4;
	mad.lo.s32 	%r140, %r36, %r1, %r138;
	neg.s32 	%r139, %r5;
$L__BB1_7:
	.pragma "nounroll";
	ld.param.u64 	%rd32, [_Z16wmma_gemm_kernelPK6__halfS1_Pfiii_param_1];
	mul.wide.u32 	%rd23, %r140, 2;
	add.s64 	%rd24, %rd1, %rd23;
	cvta.to.global.u64 	%rd25, %rd32;
	mul.wide.s32 	%rd26, %r141, 2;
	add.s64 	%rd27, %rd25, %rd26;
	wmma.load.a.sync.aligned.row.m16n16k16.global.f16 	{%r114, %r115, %r116, %r117, %r118, %r119, %r120, %r121}, [%rd24], %r36;
	wmma.load.b.sync.aligned.row.m16n16k16.global.f16 	{%r122, %r123, %r124, %r125, %r126, %r127, %r128, %r129}, [%rd27], %r38;
	wmma.mma.sync.aligned.row.row.m16n16k16.f32.f32 {%f124, %f123, %f122, %f121, %f120, %f119, %f118, %f117}, {%r114, %r115, %r116, %r117, %r118, %r119, %r120, %r121}, {%r122, %r123, %r124, %r125, %r126, %r127, %r128, %r129}, {%f124, %f123, %f122, %f121, %f120, %f119, %f118, %f117};
	add.s32 	%r141, %r141, %r26;
	add.s32 	%r140, %r140, 16;
	add.s32 	%r139, %r139, 1;
	setp.ne.s32 	%p8, %r139, 0;
	@%p8 bra 	$L__BB1_7;
$L__BB1_8:
	ld.param.u64 	%rd33, [_Z16wmma_gemm_kernelPK6__halfS1_Pfiii_param_2];
	mad.lo.s32 	%r130, %r38, %r1, %r2;
	cvta.to.global.u64 	%rd28, %rd33;
	mul.wide.u32 	%rd29, %r130, 4;
	add.s64 	%rd30, %rd28, %rd29;
	wmma.store.d.sync.aligned.row.m16n16k16.global.f32 	[%rd30], {%f124, %f123, %f122, %f121, %f120, %f119, %f118, %f117}, %r38;
$L__BB1_9:
	ret;

}


// ===== COMPILED SASS (sm_100) =====

	.target	sm_100

	.elftype	@"ET_EXEC"


//--------------------- .note.nv.tkinfo           --------------------------
	.section	.note.nv.tkinfo,"",@"SHT_NOTE"
	.sectionflags	@"SHF_NOTE_NV_TKINFO"
	.tkinfo
        /*0018*/ 	.word	0x00000002
        /*0030*/ 	.string	""
        /*0030*/ 	.string	"ptxas"
        /*0030*/ 	.string	"Cuda compilation tools, release 13.0, V13.0.88"
        /*0030*/ 	.string	"Build cuda_13.0.r13.0/compiler.36424714_0"
        /*0030*/ 	.string	"-arch sm_100 -m 64 "



//--------------------- .note.nv.cuinfo           --------------------------
	.section	.note.nv.cuinfo,"",@"SHT_NOTE"
	.sectionflags	@"SHF_NOTE_NV_CUINFO"
        /*0018*/ 	.short	0x0002
        /*001a*/ 	.short	0x0064
        /*001c*/ 	.short	0x0082
	.zero		2


//--------------------- .nv.info                  --------------------------
	.section	.nv.info,"",@"SHT_CUDA_INFO"
	.align	4


	//----- nvinfo : EIATTR_REGCOUNT
	.align		4
        /*0000*/ 	.byte	0x04, 0x2f
        /*0002*/ 	.short	(.L_1 - .L_0)
	.align		4
.L_0:
        /*0004*/ 	.word	index@(_Z16fp32_gemm_kernelPKfS0_Pfiii)
        /*0008*/ 	.word	0x00000020


	//----- nvinfo : EIATTR_FRAME_SIZE
	.align		4
.L_1:
        /*000c*/ 	.byte	0x04, 0x11
        /*000e*/ 	.short	(.L_3 - .L_2)
	.align		4
.L_2:
        /*0010*/ 	.word	index@(_Z16fp32_gemm_kernelPKfS0_Pfiii)
        /*0014*/ 	.word	0x00000000


	//----- nvinfo : EIATTR_REGCOUNT
	.align		4
.L_3:
        /*0018*/ 	.byte	0x04, 0x2f
        /*001a*/ 	.short	(.L_5 - .L_4)
	.align		4
.L_4:
        /*001c*/ 	.word	index@(_Z16wmma_gemm_kernelPK6__halfS1_Pfiii)
        /*0020*/ 	.word	0x00000020


	//----- nvinfo : EIATTR_FRAME_SIZE
	.align		4
.L_5:
        /*0024*/ 	.byte	0x04, 0x11
        /*0026*/ 	.short	(.L_7 - .L_6)
	.align		4
.L_6:
        /*0028*/ 	.word	index@(_Z16wmma_gemm_kernelPK6__halfS1_Pfiii)
        /*002c*/ 	.word	0x00000000


	//----- nvinfo : EIATTR_MIN_STACK_SIZE
	.align		4
.L_7:
        /*0030*/ 	.byte	0x04, 0x12
        /*0032*/ 	.short	(.L_9 - .L_8)
	.align		4
.L_8:
        /*0034*/ 	.word	index@(_Z16wmma_gemm_kernelPK6__halfS1_Pfiii)
        /*0038*/ 	.word	0x00000000


	//----- nvinfo : EIATTR_MIN_STACK_SIZE
	.align		4
.L_9:
        /*003c*/ 	.byte	0x04, 0x12
        /*003e*/ 	.short	(.L_11 - .L_10)
	.align		4
.L_10:
        /*0040*/ 	.word	index@(_Z16fp32_gemm_kernelPKfS0_Pfiii)
        /*0044*/ 	.word	0x00000000
.L_11:


//--------------------- .nv.compat                --------------------------
	.section	.nv.compat,"",@"SHT_CUDA_COMPAT_INFO"
	.align	4
        /*0000*/ 	.byte	0x02, 0x09, 0x00, 0x00, 0x02, 0x02, 0x01, 0x00, 0x02, 0x05, 0x05, 0x00, 0x03, 0x07, 0x01, 0x01
        /*0010*/ 	.byte	0x02, 0x03, 0x00, 0x00, 0x02, 0x06, 0x01, 0x00, 0x04, 0x0b, 0x08, 0x00, 0x09, 0x00, 0x00, 0x00
        /*0020*/ 	.byte	0x00, 0x00, 0x00, 0x00


//--------------------- .nv.info._Z16wmma_gemm_kernelPK6__halfS1_Pfiii --------------------------
	.section	.nv.info._Z16wmma_gemm_kernelPK6__halfS1_Pfiii,"",@"SHT_CUDA_INFO"
	.sectionflags	@""
	.align	4


	//----- nvinfo : EIATTR_CUDA_API_VERSION
	.align		4
        /*0000*/ 	.byte	0x04, 0x37
        /*0002*/ 	.short	(.L_13 - .L_12)
.L_12:
        /*0004*/ 	.word	0x00000082


	//----- nvinfo : EIATTR_KPARAM_INFO
	.align		4
.L_13:
        /*0008*/ 	.byte	0x04, 0x17
        /*000a*/ 	.short	(.L_15 - .L_14)
.L_14:
        /*000c*/ 	.word	0x00000000
        /*0010*/ 	.short	0x0005
        /*0012*/ 	.short	0x0020
        /*0014*/ 	.byte	0x00, 0xf0, 0x11, 0x00


	//----- nvinfo : EIATTR_KPARAM_INFO
	.align		4
.L_15:
        /*0018*/ 	.byte	0x04, 0x17
        /*001a*/ 	.short	(.L_17 - .L_16)
.L_16:
        /*001c*/ 	.word	0x00000000
        /*0020*/ 	.short	0x0004
        /*0022*/ 	.short	0x001c
        /*0024*/ 	.byte	0x00, 0xf0, 0x11, 0x00


	//----- nvinfo : EIATTR_KPARAM_INFO
	.align		4
.L_17:
        /*0028*/ 	.byte	0x04, 0x17
        /*002a*/ 	.short	(.L_19 - .L_18)
.L_18:
        /*002c*/ 	.word	0x00000000
        /*0030*/ 	.short	0x0003
        /*0032*/ 	.short	0x0018
        /*0034*/ 	.byte	0x00, 0xf0, 0x11, 0x00


	//----- nvinfo : EIATTR_KPARAM_INFO
	.align		4
.L_19:
        /*0038*/ 	.byte	0x04, 0x17
        /*003a*/ 	.short	(.L_21 - .L_20)
.L_20:
        /*003c*/ 	.word	0x00000000
        /*0040*/ 	.short	0x0002
        /*0042*/ 	.short	0x0010
        /*0044*/ 	.byte	0x00, 0xf5, 0x21, 0x00


	//----- nvinfo : EIATTR_KPARAM_INFO
	.align		4
.L_21:
        /*0048*/ 	.byte	0x04, 0x17
        /*004a*/ 	.short	(.L_23 - .L_22)
.L_22:
        /*004c*/ 	.word	0x00000000
        /*0050*/ 	.short	0x0001
        /*0052*/ 	.short	0x0008
        /*0054*/ 	.byte	0x00, 0xf5, 0x21, 0x00


	//----- nvinfo : EIATTR_KPARAM_INFO
	.align		4
.L_23:
        /*0058*/ 	.byte	0x04, 0x17
        /*005a*/ 	.short	(.L_25 - .L_24)
.L_24:
        /*005c*/ 	.word	0x00000000
        /*0060*/ 	.short	0x0000
        /*0062*/ 	.short	0x0000
        /*0064*/ 	.byte	0x00, 0xf5, 0x21, 0x00


	//----- nvinfo : EIATTR_SPARSE_MMA_MASK
	.align		4
.L_25:
        /*0068*/ 	.byte	0x03, 0x50
        /*006a*/ 	.short	0x0000


	//----- nvinfo : EIATTR_WMMA_USED
	.align		4
        /*006c*/ 	.byte	0x01, 0x2b
	.zero		2


	//----- nvinfo : EIATTR_MAXREG_COUNT
	.align		4
        /*0070*/ 	.byte	0x03, 0x1b
        /*0072*/ 	.short	0x00ff


	//----- nvinfo : EIATTR_MERCURY_ISA_VERSION
	.align		4
        /*0074*/ 	.byte	0x03, 0x5f
        /*0076*/ 	.short	0x0101


	//----- nvinfo : EIATTR_VRC_CTA_INIT_COUNT
	.align		4
        /*0078*/ 	.byte	0x02, 0x4a
	.zero		1
	.zero		1


	//----- nvinfo : EIATTR_EXIT_INSTR_OFFSETS
	.align		4
        /*007c*/ 	.byte	0x04, 0x1c
        /*007e*/ 	.short	(.L_27 - .L_26)


	//   ....[0]....
.L_26:
        /*0080*/ 	.word	0x00000090


	//   ....[1]....
        /*0084*/ 	.word	0x00000d80


	//----- nvinfo : EIATTR_CBANK_PARAM_SIZE
	.align		4
.L_27:
        /*0088*/ 	.byte	0x03, 0x19
        /*008a*/ 	.short	0x0024


	//----- nvinfo : EIATTR_PARAM_CBANK
	.align		4
        /*008c*/ 	.byte	0x04, 0x0a
        /*008e*/ 	.short	(.L_29 - .L_28)
	.align		4
.L_28:
        /*0090*/ 	.word	index@(.nv.constant0._Z16wmma_gemm_kernelPK6__halfS1_Pfiii)
        /*0094*/ 	.short	0x0380
        /*0096*/ 	.short	0x0024


	//----- nvinfo : EIATTR_SW_WAR
	.align		4
.L_29:
        /*0098*/ 	.byte	0x04, 0x36
        /*009a*/ 	.short	(.L_31 - .L_30)
.L_30:
        /*009c*/ 	.word	0x00000008
.L_31:


//--------------------- .nv.info._Z16fp32_gemm_kernelPKfS0_Pfiii --------------------------
	.section	.nv.info._Z16fp32_gemm_kernelPKfS0_Pfiii,"",@"SHT_CUDA_INFO"
	.sectionflags	@""
	.align	4


	//----- nvinfo : EIATTR_CUDA_API_VERSION
	.align		4
        /*0000*/ 	.byte	0x04, 0x37
        /*0002*/ 	.short	(.L_33 - .L_32)
.L_32:
        /*0004*/ 	.word	0x00000082


	//----- nvinfo : EIATTR_KPARAM_INFO
	.align		4
.L_33:
        /*0008*/ 	.byte	0x04, 0x17
        /*000a*/ 	.short	(.L_35 - .L_34)
.L_34:
        /*000c*/ 	.word	0x00000000
        /*0010*/ 	.short	0x0005
        /*0012*/ 	.short	0x0020
        /*0014*/ 	.byte	0x00, 0xf0, 0x11, 0x00


	//----- nvinfo : EIATTR_KPARAM_INFO
	.align		4
.L_35:
        /*0018*/ 	.byte	0x04, 0x17
        /*001a*/ 	.short	(.L_37 - .L_36)
.L_36:
        /*001c*/ 	.word	0x00000000
        /*0020*/ 	.short	0x0004
        /*0022*/ 	.short	0x001c
        /*0024*/ 	.byte	0x00, 0xf0, 0x11, 0x00


	//----- nvinfo : EIATTR_KPARAM_INFO
	.align		4
.L_37:
        /*0028*/ 	.byte	0x04, 0x17
        /*002a*/ 	.short	(.L_39 - .L_38)
.L_38:
        /*002c*/ 	.word	0x00000000
        /*0030*/ 	.short	0x0003
        /*0032*/ 	.short	0x0018
        /*0034*/ 	.byte	0x00, 0xf0, 0x11, 0x00


	//----- nvinfo : EIATTR_KPARAM_INFO
	.align		4
.L_39:
        /*0038*/ 	.byte	0x04, 0x17
        /*003a*/ 	.short	(.L_41 - .L_40)
.L_40:
        /*003c*/ 	.word	0x00000000
        /*0040*/ 	.short	0x0002
        /*0042*/ 	.short	0x0010
        /*0044*/ 	.byte	0x00, 0xf5, 0x21, 0x00


	//----- nvinfo : EIATTR_KPARAM_INFO
	.align		4
.L_41:
        /*0048*/ 	.byte	0x04, 0x17
        /*004a*/ 	.short	(.L_43 - .L_42)
.L_42:
        /*004c*/ 	.word	0x00000000
        /*0050*/ 	.short	0x0001
        /*0052*/ 	.short	0x0008
        /*0054*/ 	.byte	0x00, 0xf5, 0x21, 0x00


	//----- nvinfo : EIATTR_KPARAM_INFO
	.align		4
.L_43:
        /*0058*/ 	.byte	0x04, 0x17
        /*005a*/ 	.short	(.L_45 - .L_44)
.L_44:
        /*005c*/ 	.word	0x00000000
        /*0060*/ 	.short	0x0000
        /*0062*/ 	.short	0x0000
        /*0064*/ 	.byte	0x00, 0xf5, 0x21, 0x00


	//----- nvinfo : EIATTR_SPARSE_MMA_MASK
	.align		4
.L_45:
        /*0068*/ 	.byte	0x03, 0x50
        /*006a*/ 	.short	0x0000


	//----- nvinfo : EIATTR_MAXREG_COUNT
	.align		4
        /*006c*/ 	.byte	0x03, 0x1b
        /*006e*/ 	.short	0x00ff


	//----- nvinfo : EIATTR_MERCURY_ISA_VERSION
	.align		4
        /*0070*/ 	.byte	0x03, 0x5f
        /*0072*/ 	.short	0x0101


	//----- nvinfo : EIATTR_VRC_CTA_INIT_COUNT
	.align		4
        /*0074*/ 	.byte	0x02, 0x4a
	.zero		1
	.zero		1


	//----- nvinfo : EIATTR_EXIT_INSTR_OFFSETS
	.align		4
        /*0078*/ 	.byte	0x04, 0x1c
        /*007a*/ 	.short	(.L_47 - .L_46)


	//   ....[0]....
.L_46:
        /*007c*/ 	.word	0x000000c0


	//   ....[1]....
        /*0080*/ 	.word	0x000008e0


	//----- nvinfo : EIATTR_CBANK_PARAM_SIZE
	.align		4
.L_47:
        /*0084*/ 	.byte	0x03, 0x19
        /*0086*/ 	.short	0x0024


	//----- nvinfo : EIATTR_PARAM_CBANK
	.align		4
        /*0088*/ 	.byte	0x04, 0x0a
        /*008a*/ 	.short	(.L_49 - .L_48)
	.align		4
.L_48:
        /*008c*/ 	.word	index@(.nv.constant0._Z16fp32_gemm_kernelPKfS0_Pfiii)
        /*0090*/ 	.short	0x0380
        /*0092*/ 	.short	0x0024


	//----- nvinfo : EIATTR_SW_WAR
	.align		4
.L_49:
        /*0094*/ 	.byte	0x04, 0x36
        /*0096*/ 	.short	(.L_51 - .L_50)
.L_50:
        /*0098*/ 	.word	0x00000008
.L_51:


//--------------------- .nv.callgraph             --------------------------
	.section	.nv.callgraph,"",@"SHT_CUDA_CALLGRAPH"
	.align	4
	.sectionentsize	8
	.align		4
        /*0000*/ 	.word	0x00000000
	.align		4
        /*0004*/ 	.word	0xffffffff
	.align		4
        /*0008*/ 	.word	0x00000000
	.align		4
        /*000c*/ 	.word	0xfffffffe
	.align		4
        /*0010*/ 	.word	0x00000000
	.align		4
        /*0014*/ 	.word	0xfffffffd
	.align		4
        /*0018*/ 	.word	0x00000000
	.align		4
        /*001c*/ 	.word	0xfffffffc


//--------------------- .text._Z16wmma_gemm_kernelPK6__halfS1_Pfiii --------------------------
	.section	.text._Z16wmma_gemm_kernelPK6__halfS1_Pfiii,"ax",@progbits
	.align	128
        .global         _Z16wmma_gemm_kernelPK6__halfS1_Pfiii
        .type           _Z16wmma_gemm_kernelPK6__halfS1_Pfiii,@function
        .size           _Z16wmma_gemm_kernelPK6__halfS1_Pfiii,(.L_x_10 - _Z16wmma_gemm_kernelPK6__halfS1_Pfiii)
        .other          _Z16wmma_gemm_kernelPK6__halfS1_Pfiii,@"STO_CUDA_ENTRY STV_DEFAULT"
_Z16wmma_gemm_kernelPK6__halfS1_Pfiii:
.text._Z16wmma_gemm_kernelPK6__halfS1_Pfiii:
[----:B------:R-:W-:Y:S08]  /*0000*/  LDC R1, c[0x0][0x37c] ;  /* 0x0000df00ff017b82 */ /* 0x000ff00000000800 */
[----:B------:R-:W0:Y:S01]  /*0010*/  S2UR UR7, SR_CTAID.X ;  /* 0x00000000000779c3 */ /* 0x000e220000002500 */
[----:B------:R-:W1:Y:S07]  /*0020*/  LDCU.64 UR10, c[0x0][0x398] ;  /* 0x00007300ff0a77ac */ /* 0x000e6e0008000a00 */
[----:B------:R-:W2:Y:S01]  /*0030*/  S2UR UR6, SR_CTAID.Y ;  /* 0x00000000000679c3 */ /* 0x000ea20000002600 */
[----:B0-----:R-:W-:-:S04]  /*0040*/  USHF.L.U32 UR7, UR7, 0x4, URZ ;  /* 0x0000000407077899 */ /* 0x001fc800080006ff */
[----:B-1----:R-:W-:Y:S02]  /*0050*/  UISETP.GE.AND UP0, UPT, UR7, UR11, UPT ;  /* 0x0000000b0700728c */ /* 0x002fe4000bf06270 */
[----:B--2---:R-:W-:-:S04]  /*0060*/  USHF.L.U32 UR6, UR6, 0x4, URZ ;  /* 0x0000000406067899 */ /* 0x004fc800080006ff */
[----:B------:R-:W-:-:S06]  /*0070*/  UISETP.GE.OR UP0, UPT, UR6, UR10, UP0 ;  /* 0x0000000a0600728c */ /* 0x000fcc0008706670 */
[----:B------:R-:W-:-:S13]  /*0080*/  PLOP3.LUT P0, PT, PT, PT, UP0, 0x80, 0x8 ;  /* 0x000000000008781c */ /* 0x000fda0003f0f008 */
[----:B------:R-:W-:Y:S05]  /*0090*/  @P0 EXIT ;  /* 0x000000000000094d */ /* 0x000fea0003800000 */
[----:B------:R-:W0:Y:S01]  /*00a0*/  LDCU UR21, c[0x0][0x3a0] ;  /* 0x00007400ff1577ac */ /* 0x000e220008000800 */
[----:B------:R-:W-:Y:S02]  /*00b0*/  CS2R R10, SRZ ;  /* 0x00000000000a7805 */ /* 0x000fe4000001ff00 */
[----:B------:R-:W-:Y:S02]  /*00c0*/  CS2R R8, SRZ ;  /* 0x0000000000087805 */ /* 0x000fe4000001ff00 */
[----:B------:R-:W-:Y:S02]  /*00d0*/  CS2R R6, SRZ ;  /* 0x0000000000067805 */ /* 0x000fe4000001ff00 */
[----:B------:R-:W-:Y:S01]  /*00e0*/  CS2R R4, SRZ ;  /* 0x0000000000047805 */ /* 0x000fe2000001ff00 */
[----:B------:R-:W1:Y:S01]  /*00f0*/  LDCU.64 UR12, c[0x0][0x358] ;  /* 0x00006b00ff0c77ac */ /* 0x000e620008000a00 */
[----:B0-----:R-:W-:-:S09]  /*0100*/  UISETP.GT.AND UP0, UPT, UR21, URZ, UPT ;  /* 0x000000ff1500728c */ /* 0x001fd2000bf04270 */
[----:B-1----:R-:W-:Y:S05]  /*0110*/  BRA.U !UP0, `(.L_x_0) ;  /* 0x0000000908d47547 */ /* 0x002fea000b800000 */
[----:B------:R-:W-:Y:S01]  /*0120*/  UISETP.GE.U32.AND UP1, UPT, UR21, 0x31, UPT ;  /* 0x000000311500788c */ /* 0x000fe2000bf26070 */
[----:B------:R-:W-:Y:S01]  /*0130*/  CS2R R10, SRZ ;  /* 0x00000000000a7805 */ /* 0x000fe2000001ff00 */
[----:B------:R-:W-:Y:S01]  /*0140*/  UIADD3 UR4, UPT, UPT, UR21, -0x1, URZ ;  /* 0xffffffff15047890 */ /* 0x000fe2000fffe0ff */
[----:B------:R-:W-:Y:S01]  /*0150*/  CS2R R8, SRZ ;  /* 0x0000000000087805 */ /* 0x000fe2000001ff00 */
[----:B------:R-:W-:Y:S01]  /*0160*/  UIADD3 UR5, UPT, UPT, UR21, -0x1, URZ ;  /* 0xffffffff15057890 */ /* 0x000fe2000fffe0ff */
[----:B------:R-:W-:Y:S01]  /*0170*/  CS2R R6, SRZ ;  /* 0x0000000000067805 */ /* 0x000fe2000001ff00 */
[----:B------:R-:W-:Y:S01]  /*0180*/  ULEA.HI UR8, UR4, 0x1, URZ, 0x1c ;  /* 0x0000000104087891 */ /* 0x000fe2000f8fe0ff */
[----:B------:R-:W-:Y:S01]  /*0190*/  CS2R R4, SRZ ;  /* 0x0000000000047805 */ /* 0x000fe2000001ff00 */
[----:B------:R-:W-:Y:S02]  /*01a0*/  ULEA.HI UR5, UR5, 0x1, URZ, 0x1c ;  /* 0x0000000105057891 */ /* 0x000fe4000f8fe0ff */
[----:B------:R-:W-:Y:S01]  /*01b0*/  ULOP3.LUT UR10, UR8, 0x3, URZ, 0xc0, !UPT ;  /* 0x00000003080a7892 */ /* 0x000fe2000f8ec0ff */
[----:B------:R-:W-:-:S03]  /*01c0*/  UMOV UR4, URZ ;  /* 0x000000ff00047c82 */ /* 0x000fc60008000000 */
[----:B------:R-:W-:Y:S01]  /*01d0*/  UISETP.NE.AND UP0, UPT, UR10, URZ, UPT ;  /* 0x000000ff0a00728c */ /* 0x000fe2000bf05270 */
[----:B------:R-:W-:Y:S10]  /*01e0*/  BRA.U !UP1, `(.L_x_1) ;  /* 0x0000000509ec7547 */ /* 0x000ff4000b800000 */
[----:B------:R-:W0:Y:S01]  /*01f0*/  S2R R17, SR_LANEID ;  /* 0x0000000000117919 */ /* 0x000e220000000000 */
[----:B------:R-:W1:Y:S01]  /*0200*/  LDCU.64 UR22, c[0x0][0x380] ;  /* 0x00007000ff1677ac */ /* 0x000e620008000a00 */
[----:B------:R-:W-:Y:S02]  /*0210*/  IMAD.MOV.U32 R3, RZ, RZ, RZ ;  /* 0x000000ffff037224 */ /* 0x000fe400078e00ff */
[----:B------:R-:W-:Y:S01]  /*0220*/  IMAD.MOV.U32 R11, RZ, RZ, RZ ;  /* 0x000000ffff0b7224 */ /* 0x000fe200078e00ff */
[----:B------:R-:W-:Y:S02]  /*0230*/  USHF.R.U32.HI UR9, URZ, 0x1, UR21 ;  /* 0x00000001ff097899 */ /* 0x000fe40008011615 */
[----:B------:R-:W-:Y:S02]  /*0240*/  USHF.R.U32.HI UR18, URZ, 0x1, UR11 ;  /* 0x00000001ff127899 */ /* 0x000fe4000801160b */
[----:B------:R-:W-:Y:S02]  /*0250*/  UIMAD UR14, UR6, UR21, URZ ;  /* 0x00000015060e72a4 */ /* 0x000fe4000f8e02ff */
[----:B------:R-:W-:-:S02]  /*0260*/  ULOP3.LUT UR8, UR5, 0x1ffffffc, URZ, 0xc0, !UPT ;  /* 0x1ffffffc05087892 */ /* 0x000fc4000f8ec0ff */
[----:B------:R-:W-:Y:S02]  /*0270*/  ULEA UR15, UR11, UR7, 0x5 ;  /* 0x000000070b0f7291 */ /* 0x000fe4000f8e28ff */
[----:B------:R-:W-:Y:S01]  /*0280*/  UIMAD UR16, UR11, 0x30, UR7 ;  /* 0x000000300b1078a4 */ /* 0x000fe2000f8e0207 */
[----:B------:R-:W2:Y:S01]  /*0290*/  LDCU.64 UR24, c[0x0][0x388] ;  /* 0x00007100ff1877ac */ /* 0x000ea20008000a00 */
[----:B-1----:R-:W-:Y:S02]  /*02a0*/  UIMAD.WIDE.U32 UR4, UR14, 0x2, UR22 ;  /* 0x000000020e0478a5 */ /* 0x002fe4000f8e0016 */
[----:B------:R-:W-:Y:S02]  /*02b0*/  ULEA UR17, UR11, UR7, 0x4 ;  /* 0x000000070b117291 */ /* 0x000fe4000f8e20ff */
[----:B------:R-:W-:Y:S02]  /*02c0*/  UIADD3 UR20, UP1, UPT, UR4, 0x40, URZ ;  /* 0x0000004004147890 */ /* 0x000fe4000ff3e0ff */
[----:B------:R-:W-:Y:S01]  /*02d0*/  UIADD3 UR8, UPT, UPT, -UR8, URZ, URZ ;  /* 0x000000ff08087290 */ /* 0x000fe2000fffe1ff */
[----:B------:R-:W-:Y:S01]  /*02e0*/  UMOV UR4, URZ ;  /* 0x000000ff00047c82 */ /* 0x000fe20008000000 */
[----:B0-----:R-:W-:-:S02]  /*02f0*/  LOP3.LUT R2, R17, 0x3, RZ, 0xc0, !PT ;  /* 0x0000000311027812 */ /* 0x001fc400078ec0ff */
[----:B------:R-:W-:-:S05]  /*0300*/  SHF.R.U32.HI R17, RZ, 0x2, R17 ;  /* 0x00000002ff117819 */ /* 0x000fca0000011611 */
[----:B------:R-:W-:Y:S01]  /*0310*/  IMAD.WIDE.U32 R12, R17, UR9, R2 ;  /* 0x00000009110c7c25 */ /* 0x000fe2000f8e0002 */
[----:B------:R-:W-:-:S03]  /*0320*/  UIADD3.X UR9, UPT, UPT, URZ, UR5, URZ, UP1, !UPT ;  /* 0x00000005ff097290 */ /* 0x000fc60008ffe4ff */
[----:B------:R-:W-:Y:S01]  /*0330*/  IMAD.WIDE.U32 R16, R17, UR18, R2 ;  /* 0x0000001211107c25 */ /* 0x000fe2000f8e0002 */
[C---:B------:R-:W-:Y:S01]  /*0340*/  SHF.L.U64.HI R0, R12.reuse, 0x2, R13 ;  /* 0x000000020c007819 */ /* 0x040fe2000001020d */
[----:B------:R-:W-:Y:S02]  /*0350*/  UMOV UR5, UR7 ;  /* 0x0000000700057c82 */ /* 0x000fe40008000000 */
[----:B------:R-:W-:Y:S01]  /*0360*/  IMAD.SHL.U32 R2, R12, 0x4, RZ ;  /* 0x000000040c027824 */ /* 0x000fe200078e00ff */
[C---:B------:R-:W-:Y:S01]  /*0370*/  SHF.L.U64.HI R3, R16.reuse, 0x2, R17 ;  /* 0x0000000210037819 */ /* 0x040fe20000010211 */
[----:B--2---:R-:W-:-:S07]  /*0380*/  IMAD.SHL.U32 R16, R16, 0x4, RZ ;  /* 0x0000000410107824 */ /* 0x004fce00078e00ff */
.L_x_2:
[----:B------:R-:W-:Y:S01]  /*0390*/  UIMAD.WIDE UR18, UR5, 0x2, UR24 ;  /* 0x00000002051278a5 */ /* 0x000fe2000f8e0218 */
[----:B------:R-:W-:-:S05]  /*03a0*/  IMAD.U32 R29, RZ, RZ, UR11 ;  /* 0x0000000bff1d7e24 */ /* 0x000fca000f8e00ff */
[----:B------:R-:W-:-:S04]  /*03b0*/  IADD3 R24, P0, PT, R16, UR18, RZ ;  /* 0x0000001210187c10 */ /* 0x000fc8000ff1e0ff */
[----:B------:R-:W-:-:S03]  /*03c0*/  IADD3.X R25, PT, PT, R3, UR19, RZ, P0, !PT ;  /* 0x0000001303197c10 */ /* 0x000fc600087fe4ff */
[----:B------:R-:W-:Y:S02]  /*03d0*/  IMAD.WIDE.U32 R28, R29, 0x10, R24 ;  /* 0x000000101d1c7825 */ /* 0x000fe400078e0018 */
[----:B------:R-:W2:Y:S04]  /*03e0*/  LDG.E R22, desc[UR12][R24.64] ;  /* 0x0000000c18167981 */ /* 0x000ea8000c1e1900 */
[----:B------:R-:W3:Y:S01]  /*03f0*/  LDG.E R23, desc[UR12][R28.64] ;  /* 0x0000000c1c177981 */ /* 0x000ee2000c1e1900 */
[----:B------:R-:W-:-:S03]  /*0400*/  UIMAD.WIDE.U32 UR18, UR14, 0x2, UR22 ;  /* 0x000000020e1278a5 */ /* 0x000fc6000f8e0016 */
[----:B------:R-:W4:Y:S03]  /*0410*/  LDG.E R18, desc[UR12][R24.64+0x10] ;  /* 0x0000100c18127981 */ /* 0x000f26000c1e1900 */
[----:B------:R-:W-:Y:S01]  /*0420*/  IADD3 R20, P0, PT, R2, UR18, RZ ;  /* 0x0000001202147c10 */ /* 0x000fe2000ff1e0ff */
[----:B------:R0:W5:Y:S01]  /*0430*/  LDG.E R19, desc[UR12][R28.64+0x10] ;  /* 0x0000100c1c137981 */ /* 0x000162000c1e1900 */
[----:B------:R-:W-:Y:S02]  /*0440*/  IMAD.U32 R27, RZ, RZ, UR21 ;  /* 0x00000015ff1b7e24 */ /* 0x000fe4000f8e00ff */
[----:B------:R-:W-:-:S03]  /*0450*/  IADD3.X R21, PT, PT, R0, UR19, RZ, P0, !PT ;  /* 0x0000001300157c10 */ /* 0x000fc600087fe4ff */
[----:B------:R-:W-:Y:S02]  /*0460*/  IMAD.WIDE.U32 R26, R27, 0x10, R20 ;  /* 0x000000101b1a7825 */ /* 0x000fe400078e0014 */
[----:B------:R-:W5:Y:S04]  /*0470*/  LDG.E R12, desc[UR12][R20.64] ;  /* 0x0000000c140c7981 */ /* 0x000f68000c1e1900 */
[----:B------:R-:W5:Y:S04]  /*0480*/  LDG.E R14, desc[UR12][R20.64+0x10] ;  /* 0x0000100c140e7981 */ /* 0x000f68000c1e1900 */
[----:B------:R-:W5:Y:S04]  /*0490*/  LDG.E R13, desc[UR12][R26.64] ;  /* 0x0000000c1a0d7981 */ /* 0x000f68000c1e1900 */
[----:B------:R1:W5:Y:S01]  /*04a0*/  LDG.E R15, desc[UR12][R26.64+0x10] ;  /* 0x0000100c1a0f7981 */ /* 0x000362000c1e1900 */
[----:B------:R-:W-:Y:S01]  /*04b0*/  UIMAD.WIDE UR18, UR17, 0x2, UR24 ;  /* 0x00000002111278a5 */ /* 0x000fe2000f8e0218 */
[----:B0-----:R-:W-:-:S05]  /*04c0*/  IMAD.U32 R29, RZ, RZ, UR11 ;  /* 0x0000000bff1d7e24 */ /* 0x001fca000f8e00ff */
[----:B------:R-:W-:-:S04]  /*04d0*/  IADD3 R24, P0, PT, R16, UR18, RZ ;  /* 0x0000001210187c10 */ /* 0x000fc8000ff1e0ff */
[----:B------:R-:W-:-:S03]  /*04e0*/  IADD3.X R25, PT, PT, R3, UR19, RZ, P0, !PT ;  /* 0x0000001303197c10 */ /* 0x000fc600087fe4ff */
[----:B------:R-:W-:Y:S02]  /*04f0*/  IMAD.WIDE.U32 R28, R29, 0x10, R24 ;  /* 0x000000101d1c7825 */ /* 0x000fe400078e0018 */
[----:B------:R-:W5:Y:S04]  /*0500*/  LDG.E R20, desc[UR12][R24.64] ;  /* 0x0000000c18147981 */ /* 0x000f68000c1e1900 */
[----:B------:R-:W5:Y:S01]  /*0510*/  LDG.E R17, desc[UR12][R28.64] ;  /* 0x0000000c1c117981 */ /* 0x000f62000c1e1900 */
[----:B-1----:R-:W-:-:S03]  /*0520*/  IADD3 R26, P0, PT, R2, UR20, RZ ;  /* 0x00000014021a7c10 */ /* 0x002fc6000ff1e0ff */
[----:B------:R0:W5:Y:S01]  /*0530*/  LDG.E R21, desc[UR12][R28.64+0x10] ;  /* 0x0000100c1c157981 */ /* 0x000162000c1e1900 */
[----:B------:R-:W-:-:S03]  /*0540*/  IADD3.X R27, PT, PT, R0, UR9, RZ, P0, !PT ;  /* 0x00000009001b7c10 */ /* 0x000fc600087fe4ff */
[----:B------:R-:W5:Y:S04]  /*0550*/  LDG.E R24, desc[UR12][R24.64+0x10] ;  /* 0x0000100c18187981 */ /* 0x000f68000c1e1900 */
[----:B--2---:R-:W-:Y:S04]  /*0560*/  MOVM.16.MT88 R22, R22 ;  /* 0x000000001616723a */ /* 0x004fe80000000000 */
[----:B---3--:R-:W1:Y:S04]  /*0570*/  MOVM.16.MT88 R23, R23 ;  /* 0x000000001717723a */ /* 0x008e680000000000 */
[----:B----4-:R-:W-:Y:S04]  /*0580*/  MOVM.16.MT88 R18, R18 ;  /* 0x000000001212723a */ /* 0x010fe80000000000 */
[----:B-----5:R-:W2:Y:S01]  /*0590*/  MOVM.16.MT88 R19, R19 ;  /* 0x000000001313723a */ /* 0x020ea20000000000 */
[----:B-1----:R-:W-:Y:S01]  /*05a0*/  HMMA.16816.F32 R4, R12, R22, R4 ;  /* 0x000000160c04723c */ /* 0x002fe20000001804 */
[----:B------:R-:W-:-:S04]  /*05b0*/  IMAD.U32 R23, RZ, RZ, UR21 ;  /* 0x00000015ff177e24 */ /* 0x000fc8000f8e00ff */
[----:B0-----:R-:W-:-:S03]  /*05c0*/  IMAD.WIDE.U32 R28, R23, 0x10, R26 ;  /* 0x00000010171c7825 */ /* 0x001fc600078e001a */
[----:B--2---:R-:W-:Y:S01]  /*05d0*/  HMMA.16816.F32 R8, R12, R18, R8 ;  /* 0x000000120c08723c */ /* 0x004fe20000001808 */
[----:B------:R-:W2:Y:S04]  /*05e0*/  LDG.E R12, desc[UR12][R26.64+-0x20] ;  /* 0xffffe00c1a0c7981 */ /* 0x000ea8000c1e1900 */
[----:B------:R-:W2:Y:S04]  /*05f0*/  LDG.E R14, desc[UR12][R26.64+-0x10] ;  /* 0xfffff00c1a0e7981 */ /* 0x000ea8000c1e1900 */
[----:B------:R-:W2:Y:S04]  /*0600*/  LDG.E R13, desc[UR12][R28.64+-0x20] ;  /* 0xffffe00c1c0d7981 */ /* 0x000ea8000c1e1900 */
[----:B------:R-:W2:Y:S04]  /*0610*/  LDG.E R15, desc[UR12][R28.64+-0x10] ;  /* 0xfffff00c1c0f7981 */ /* 0x000ea8000c1e1900 */
[----:B------:R-:W-:Y:S04]  /*0620*/  MOVM.16.MT88 R22, R20 ;  /* 0x000000001416723a */ /* 0x000fe80000000000 */
[----:B------:R-:W2:Y:S04]  /*0630*/  MOVM.16.MT88 R23, R17 ;  /* 0x000000001117723a */ /* 0x000ea80000000000 */
[----:B------:R0:W-:Y:S04]  /*0640*/  MOVM.16.MT88 R18, R24 ;  /* 0x000000001812723a */ /* 0x0001e80000000000 */
[----:B------:R-:W1:Y:S01]  /*0650*/  MOVM.16.MT88 R19, R21 ;  /* 0x000000001513723a */ /* 0x000e620000000000 */
[----:B------:R-:W-:Y:S01]  /*0660*/  UIMAD.WIDE UR18, UR15, 0x2, UR24 ;  /* 0x000000020f1278a5 */ /* 0x000fe2000f8e0218 */
[----:B------:R-:W-:Y:S01]  /*0670*/  IMAD.U32 R25, RZ, RZ, UR11 ;  /* 0x0000000bff197e24 */ /* 0x000fe2000f8e00ff */
[----:B--2---:R-:W-:Y:S04]  /*0680*/  HMMA.16816.F32 R4, R12, R22, R4 ;  /* 0x000000160c04723c */ /* 0x004fe80000001804 */
[----:B------:R-:W-:-:S04]  /*0690*/  IADD3 R22, P0, PT, R16, UR18, RZ ;  /* 0x0000001210167c10 */ /* 0x000fc8000ff1e0ff */
[----:B------:R-:W-:-:S03]  /*06a0*/  IADD3.X R23, PT, PT, R3, UR19, RZ, P0, !PT ;  /* 0x0000001303177c10 */ /* 0x000fc600087fe4ff */
[----:B0-----:R-:W-:Y:S01]  /*06b0*/  IMAD.WIDE.U32 R24, R25, 0x10, R22 ;  /* 0x0000001019187825 */ /* 0x001fe200078e0016 */
[----:B-1----:R-:W-:Y:S01]  /*06c0*/  HMMA.16816.F32 R8, R12, R18, R8 ;  /* 0x000000120c08723c */ /* 0x002fe20000001808 */
[----:B------:R-:W2:Y:S04]  /*06d0*/  LDG.E R17, desc[UR12][R22.64] ;  /* 0x0000000c16117981 */ /* 0x000ea8000c1e1900 */
[----:B------:R-:W3:Y:S04]  /*06e0*/  LDG.E R18, desc[UR12][R24.64] ;  /* 0x0000000c18127981 */ /* 0x000ee8000c1e1900 */
[----:B------:R-:W4:Y:S04]  /*06f0*/  LDG.E R19, desc[UR12][R24.64+0x10] ;  /* 0x0000100c18137981 */ /* 0x000f28000c1e1900 */
[----:B------:R0:W5:Y:S04]  /*0700*/  LDG.E R22, desc[UR12][R22.64+0x10] ;  /* 0x0000100c16167981 */ /* 0x000168000c1e1900 */
[----:B------:R-:W5:Y:S04]  /*0710*/  LDG.E R12, desc[UR12][R26.64] ;  /* 0x0000000c1a0c7981 */ /* 0x000f68000c1e1900 */
[----:B------:R-:W5:Y:S04]  /*0720*/  LDG.E R14, desc[UR12][R26.64+0x10] ;  /* 0x0000100c1a0e7981 */ /* 0x000f68000c1e1900 */
[----:B------:R-:W5:Y:S04]  /*0730*/  LDG.E R13, desc[UR12][R28.64] ;  /* 0x0000000c1c0d7981 */ /* 0x000f68000c1e1900 */
[----:B------:R-:W5:Y:S01]  /*0740*/  LDG.E R15, desc[UR12][R28.64+0x10] ;  /* 0x0000100c1c0f7981 */ /* 0x000f62000c1e1900 */
[----:B------:R-:W-:Y:S01]  /*0750*/  UIMAD.WIDE UR18, UR16, 0x2, UR24 ;  /* 0x00000002101278a5 */ /* 0x000fe2000f8e0218 */
[----:B0-----:R-:W-:-:S02]  /*0760*/  IMAD.U32 R23, RZ, RZ, UR11 ;  /* 0x0000000bff177e24 */ /* 0x001fc4000f8e00ff */
[----:B--2---:R-:W-:Y:S04]  /*0770*/  MOVM.16.MT88 R20, R17 ;  /* 0x000000001114723a */ /* 0x004fe80000000000 */
[----:B---3--:R-:W0:Y:S04]  /*0780*/  MOVM.16.MT88 R21, R18 ;  /* 0x000000001215723a */ /* 0x008e280000000000 */
[----:B----4-:R-:W-:Y:S04]  /*0790*/  MOVM.16.MT88 R19, R19 ;  /* 0x000000001313723a */ /* 0x010fe80000000000 */
[----:B-----5:R-:W1:Y:S01]  /*07a0*/  MOVM.16.MT88 R18, R22 ;  /* 0x000000001612723a */ /* 0x020e620000000000 */
[----:B0-----:R-:W-:Y:S01]  /*07b0*/  HMMA.16816.F32 R4, R12, R20, R4 ;  /* 0x000000140c04723c */ /* 0x001fe20000001804 */
[----:B------:R-:W-:-:S04]  /*07c0*/  IADD3 R20, P0, PT, R16, UR18, RZ ;  /* 0x0000001210147c10 */ /* 0x000fc8000ff1e0ff */
[----:B------:R-:W-:-:S03]  /*07d0*/  IADD3.X R21, PT, PT, R3, UR19, RZ, P0, !PT ;  /* 0x0000001303157c10 */ /* 0x000fc600087fe4ff */
[----:B-1----:R-:W-:Y:S01]  /*07e0*/  HMMA.16816.F32 R8, R12, R18, R8 ;  /* 0x000000120c08723c */ /* 0x002fe20000001808 */
[----:B------:R-:W2:Y:S01]  /*07f0*/  LDG.E R12, desc[UR12][R26.64+0x20] ;  /* 0x0000200c1a0c7981 */ /* 0x000ea2000c1e1900 */
[----:B------:R-:W-:-:S03]  /*0800*/  IMAD.WIDE.U32 R18, R23, 0x10, R20 ;  /* 0x0000001017127825 */ /* 0x000fc600078e0014 */
[----:B------:R-:W3:Y:S04]  /*0810*/  LDG.E R17, desc[UR12][R20.64] ;  /* 0x0000000c14117981 */ /* 0x000ee8000c1e1900 */
[----:B------:R-:W4:Y:S04]  /*0820*/  LDG.E R23, desc[UR12][R18.64] ;  /* 0x0000000c12177981 */ /* 0x000f28000c1e1900 */
[----:B------:R-:W5:Y:S04]  /*0830*/  LDG.E R24, desc[UR12][R20.64+0x10] ;  /* 0x0000100c14187981 */ /* 0x000f68000c1e1900 */
[----:B------:R-:W2:Y:S04]  /*0840*/  LDG.E R25, desc[UR12][R18.64+0x10] ;  /* 0x0000100c12197981 */ /* 0x000ea8000c1e1900 */
[----:B------:R-:W2:Y:S04]  /*0850*/  LDG.E R14, desc[UR12][R26.64+0x30] ;  /* 0x0000300c1a0e7981 */ /* 0x000ea8000c1e1900 */
[----:B------:R-:W2:Y:S04]  /*0860*/  LDG.E R13, desc[UR12][R28.64+0x20] ;  /* 0x0000200c1c0d7981 */ /* 0x000ea8000c1e1900 */
[----:B------:R-:W2:Y:S01]  /*0870*/  LDG.E R15, desc[UR12][R28.64+0x30] ;  /* 0x0000300c1c0f7981 */ /* 0x000ea2000c1e1900 */
[----:B------:R-:W-:-:S02]  /*0880*/  UIADD3 UR20, UP1, UPT, UR20, 0x80, URZ ;  /* 0x0000008014147890 */ /* 0x000fc4000ff3e0ff */
[----:B------:R-:W-:Y:S02]  /*0890*/  UIADD3 UR8, UPT, UPT, UR8, 0x4, URZ ;  /* 0x0000000408087890 */ /* 0x000fe4000fffe0ff */
[----:B------:R-:W-:Y:S02]  /*08a0*/  UIADD3.X UR9, UPT, UPT, URZ, UR9, URZ, UP1, !UPT ;  /* 0x00000009ff097290 */ /* 0x000fe40008ffe4ff */
[----:B------:R-:W-:Y:S02]  /*08b0*/  UISETP.NE.AND UP1, UPT, UR8, URZ, UPT ;  /* 0x000000ff0800728c */ /* 0x000fe4000bf25270 */
[----:B------:R-:W-:Y:S02]  /*08c0*/  UIADD3 UR4, UPT, UPT, UR4, 0x40, URZ ;  /* 0x0000004004047890 */ /* 0x000fe4000fffe0ff */
[----:B------:R-:W-:Y:S02]  /*08d0*/  ULEA UR15, UR11, UR15, 0x6 ;  /* 0x0000000f0b0f7291 */ /* 0x000fe4000f8e30ff */
[----:B------:R-:W-:-:S02]  /*08e0*/  ULEA UR16, UR11, UR16, 0x6 ;  /* 0x000000100b107291 */ /* 0x000fc4000f8e30ff */
[----:B------:R-:W-:Y:S02]  /*08f0*/  ULEA UR17, UR11, UR17, 0x6 ;  /* 0x000000110b117291 */ /* 0x000fe4000f8e30ff */
[----:B------:R-:W-:Y:S02]  /*0900*/  ULEA UR5, UR11, UR5, 0x6 ;  /* 0x000000050b057291 */ /* 0x000fe4000f8e30ff */
[----:B------:R-:W-:Y:S01]  /*0910*/  UIADD3 UR14, UPT, UPT, UR14, 0x40, URZ ;  /* 0x000000400e0e7890 */ /* 0x000fe2000fffe0ff */
[----:B---3--:R-:W-:Y:S04]  /*0920*/  MOVM.16.MT88 R22, R17 ;  /* 0x000000001116723a */ /* 0x008fe80000000000 */
[----:B----4-:R-:W0:Y:S04]  /*0930*/  MOVM.16.MT88 R23, R23 ;  /* 0x000000001717723a */ /* 0x010e280000000000 */
[----:B-----5:R-:W-:Y:S04]  /*0940*/  MOVM.16.MT88 R24, R24 ;  /* 0x000000001818723a */ /* 0x020fe80000000000 */
[----:B--2---:R-:W1:Y:S01]  /*0950*/  MOVM.16.MT88 R25, R25 ;  /* 0x000000001919723a */ /* 0x004e620000000000 */
[C---:B0-----:R-:W-:Y:S08]  /*0960*/  HMMA.16816.F32 R4, R12.reuse, R22, R4 ;  /* 0x000000160c04723c */ /* 0x041ff00000001804 */
[----:B-1----:R-:W-:Y:S01]  /*0970*/  HMMA.16816.F32 R8, R12, R24, R8 ;  /* 0x000000180c08723c */ /* 0x002fe20000001808 */
[----:B------:R-:W-:-:S04]  /*0980*/  NOP ;  /* 0x0000000000007918 */ /* 0x000fc80000000000 */
[----:B------:R-:W-:-:S15]  /*0990*/  BRA.U UP1, `(.L_x_2) ;  /* 0xfffffff9017c7547 */ /* 0x000fde000b83ffff */
.L_x_1:
[----:B------:R-:W-:Y:S05]  /*09a0*/  BRA.U !UP0, `(.L_x_0) ;  /* 0x0000000108b07547 */ /* 0x000fea000b800000 */
[----:B------:R-:W0:Y:S01]  /*09b0*/  S2R R0, SR_LANEID ;  /* 0x0000000000007919 */ /* 0x000e220000000000 */
[----:B------:R-:W-:Y:S01]  /*09c0*/  USHF.R.U32.HI UR5, URZ, 0x1, UR21 ;  /* 0x00000001ff057899 */ /* 0x000fe20008011615 */
[----:B------:R-:W-:Y:S01]  /*09d0*/  IMAD.MOV.U32 R3, RZ, RZ, RZ ;  /* 0x000000ffff037224 */ /* 0x000fe200078e00ff */
[----:B------:R-:W-:Y:S02]  /*09e0*/  USHF.R.U32.HI UR9, URZ, 0x1, UR11 ;  /* 0x00000001ff097899 */ /* 0x000fe4000801160b */
[----:B------:R-:W-:Y:S01]  /*09f0*/  UIMAD UR8, UR4, UR11, UR7 ;  /* 0x0000000b040872a4 */ /* 0x000fe2000f8e0207 */
[----:B------:R-:W1:Y:S01]  /*0a00*/  LDCU.128 UR16, c[0x0][0x380] ;  /* 0x00007000ff1077ac */ /* 0x000e620008000c00 */
[----:B------:R-:W-:Y:S01]  /*0a10*/  UIMAD UR4, UR6, UR21, UR4 ;  /* 0x00000015060472a4 */ /* 0x000fe2000f8e0204 */
[----:B0-----:R-:W-:Y:S02]  /*0a20*/  LOP3.LUT R2, R0, 0x3, RZ, 0xc0, !PT ;  /* 0x0000000300027812 */ /* 0x001fe400078ec0ff */
[----:B------:R-:W-:-:S05]  /*0a30*/  SHF.R.U32.HI R13, RZ, 0x2, R0 ;  /* 0x00000002ff0d7819 */ /* 0x000fca0000011600 */
[----:B------:R-:W-:Y:S01]  /*0a40*/  IMAD.WIDE.U32 R24, R13, UR5, R2 ;  /* 0x000000050d187c25 */ /* 0x000fe2000f8e0002 */
[----:B------:R-:W-:-:S03]  /*0a50*/  UIADD3 UR5, UPT, UPT, -UR10, URZ, URZ ;  /* 0x000000ff0a057290 */ /* 0x000fc6000fffe1ff */
[----:B------:R-:W-:Y:S01]  /*0a60*/  IMAD.WIDE.U32 R2, R13, UR9, R2 ;  /* 0x000000090d027c25 */ /* 0x000fe2000f8e0002 */
[----:B------:R-:W-:-:S04]  /*0a70*/  SHF.L.U64.HI R26, R24, 0x2, R25 ;  /* 0x00000002181a7819 */ /* 0x000fc80000010219 */
[----:B-1----:R-:W-:-:S07]  /*0a80*/  SHF.L.U64.HI R27, R2, 0x2, R3 ;  /* 0x00000002021b7819 */ /* 0x002fce0000010203 */
.L_x_3:
[----:B------:R-:W-:Y:S01]  /*0a90*/  UIMAD.WIDE UR14, UR8, 0x2, UR18 ;  /* 0x00000002080e78a5 */ /* 0x000fe2000f8e0212 */
[----:B------:R-:W-:-:S05]  /*0aa0*/  IMAD.U32 R17, RZ, RZ, UR11 ;  /* 0x0000000bff117e24 */ /* 0x000fca000f8e00ff */
[----:B------:R-:W-:-:S04]  /*0ab0*/  LEA R28, P0, R2, UR14, 0x2 ;  /* 0x0000000e021c7c11 */ /* 0x000fc8000f8010ff */
[----:B------:R-:W-:-:S03]  /*0ac0*/  IADD3.X R29, PT, PT, R27, UR15, RZ, P0, !PT ;  /* 0x0000000f1b1d7c10 */ /* 0x000fc600087fe4ff */
[----:B------:R-:W-:Y:S02]  /*0ad0*/  IMAD.WIDE.U32 R16, R17, 0x10, R28 ;  /* 0x0000001011107825 */ /* 0x000fe400078e001c */
[----:B------:R-:W2:Y:S04]  /*0ae0*/  LDG.E R0, desc[UR12][R28.64] ;  /* 0x0000000c1c007981 */ /* 0x000ea8000c1e1900 */
[----:B------:R-:W3:Y:S04]  /*0af0*/  LDG.E R22, desc[UR12][R28.64+0x10] ;  /* 0x0000100c1c167981 */ /* 0x000ee8000c1e1900 */
[----:B------:R-:W4:Y:S04]  /*0b00*/  LDG.E R21, desc[UR12][R16.64] ;  /* 0x0000000c10157981 */ /* 0x000f28000c1e1900 */
[----:B------:R0:W5:Y:S01]  /*0b10*/  LDG.E R23, desc[UR12][R16.64+0x10] ;  /* 0x0000100c10177981 */ /* 0x000162000c1e1900 */
[----:B------:R-:W-:Y:S01]  /*0b20*/  UIMAD.WIDE.U32 UR14, UR4, 0x2, UR16 ;  /* 0x00000002040e78a5 */ /* 0x000fe2000f8e0010 */
[----:B------:R-:W-:-:S05]  /*0b30*/  IMAD.U32 R13, RZ, RZ, UR21 ;  /* 0x00000015ff0d7e24 */ /* 0x000fca000f8e00ff */
[----:B------:R-:W-:-:S04]  /*0b40*/  LEA R18, P0, R24, UR14, 0x2 ;  /* 0x0000000e18127c11 */ /* 0x000fc8000f8010ff */
[----:B------:R-:W-:-:S03]  /*0b50*/  IADD3.X R19, PT, PT, R26, UR15, RZ, P0, !PT ;  /* 0x0000000f1a137c10 */ /* 0x000fc600087fe4ff */
[----:B0-----:R-:W-:Y:S02]  /*0b60*/  IMAD.WIDE.U32 R16, R13, 0x10, R18 ;  /* 0x000000100d107825 */ /* 0x001fe400078e0012 */
[----:B------:R-:W5:Y:S04]  /*0b70*/  LDG.E R12, desc[UR12][R18.64] ;  /* 0x0000000c120c7981 */ /* 0x000f68000c1e1900 */
[----:B------:R-:W5:Y:S04]  /*0b80*/  LDG.E R14, desc[UR12][R18.64+0x10] ;  /* 0x0000100c120e7981 */ /* 0x000f68000c1e1900 */
[----:B------:R-:W5:Y:S04]  /*0b90*/  LDG.E R13, desc[UR12][R16.64] ;  /* 0x0000000c100d7981 */ /* 0x000f68000c1e1900 */
[----:B------:R-:W5:Y:S01]  /*0ba0*/  LDG.E R15, desc[UR12][R16.64+0x10] ;  /* 0x0000100c100f7981 */ /* 0x000f62000c1e1900 */
[----:B------:R-:W-:-:S02]  /*0bb0*/  UIADD3 UR5, UPT, UPT, UR5, 0x1, URZ ;  /* 0x0000000105057890 */ /* 0x000fc4000fffe0ff */
[----:B------:R-:W-:Y:S02]  /*0bc0*/  ULEA UR8, UR11, UR8, 0x4 ;  /* 0x000000080b087291 */ /* 0x000fe4000f8e20ff */
[----:B------:R-:W-:Y:S02]  /*0bd0*/  UISETP.NE.AND UP0, UPT, UR5, URZ, UPT ;  /* 0x000000ff0500728c */ /* 0x000fe4000bf05270 */
[----:B------:R-:W-:Y:S01]  /*0be0*/  UIADD3 UR4, UPT, UPT, UR4, 0x10, URZ ;  /* 0x0000001004047890 */ /* 0x000fe2000fffe0ff */
[----:B--2---:R-:W-:Y:S04]  /*0bf0*/  MOVM.16.MT88 R20, R0 ;  /* 0x000000000014723a */ /* 0x004fe80000000000 */
[----:B---3--:R-:W-:Y:S04]  /*0c00*/  MOVM.16.MT88 R22, R22 ;  /* 0x000000001616723a */ /* 0x008fe80000000000 */
[----:B----4-:R-:W0:Y:S04]  /*0c10*/  MOVM.16.MT88 R21, R21 ;  /* 0x000000001515723a */ /* 0x010e280000000000 */
[----:B-----5:R-:W1:Y:S01]  /*0c20*/  MOVM.16.MT88 R23, R23 ;  /* 0x000000001717723a */ /* 0x020e620000000000 */
[C---:B0-----:R-:W-:Y:S08]  /*0c30*/  HMMA.16816.F32 R4, R12.reuse, R20, R4 ;  /* 0x000000140c04723c */ /* 0x041ff00000001804 */
[----:B-1----:R-:W-:Y:S01]  /*0c40*/  HMMA.16816.F32 R8, R12, R22, R8 ;  /* 0x000000160c08723c */ /* 0x002fe20000001808 */
[----:B------:R-:W-:-:S04]  /*0c50*/  NOP ;  /* 0x0000000000007918 */ /* 0x000fc80000000000 */
[----:B------:R-:W-:-:S15]  /*0c60*/  BRA.U UP0, `(.L_x_3) ;  /* 0xfffffffd00887547 */ /* 0x000fde000b83ffff */
.L_x_0:
[----:B------:R-:W0:Y:S01]  /*0c70*/  S2R R0, SR_LANEID ;  /* 0x0000000000007919 */ /* 0x000e220000000000 */
[----:B------:R-:W1:Y:S01]  /*0c80*/  LDCU.64 UR4, c[0x0][0x390] ;  /* 0x00007200ff0477ac */ /* 0x000e620008000a00 */
[----:B------:R-:W-:Y:S01]  /*0c90*/  IMAD.MOV.U32 R3, RZ, RZ, RZ ;  /* 0x000000ffff037224 */ /* 0x000fe200078e00ff */
[----:B------:R-:W-:Y:S02]  /*0ca0*/  UIMAD UR6, UR6, UR11, UR7 ;  /* 0x0000000b060672a4 */ /* 0x000fe4000f8e0207 */
[----:B------:R-:W-:Y:S02]  /*0cb0*/  USHF.R.U32.HI UR7, URZ, 0x1, UR11 ;  /* 0x00000001ff077899 */ /* 0x000fe4000801160b */
[----:B-1----:R-:W-:Y:S01]  /*0cc0*/  UIMAD.WIDE.U32 UR4, UR6, 0x4, UR4 ;  /* 0x00000004060478a5 */ /* 0x002fe2000f8e0004 */
[----:B0-----:R-:W-:Y:S02]  /*0cd0*/  LOP3.LUT R2, R0, 0x3, RZ, 0xc0, !PT ;  /* 0x0000000300027812 */ /* 0x001fe400078ec0ff */
[----:B------:R-:W-:-:S05]  /*0ce0*/  SHF.R.U32.HI R13, RZ, 0x2, R0 ;  /* 0x00000002ff0d7819 */ /* 0x000fca0000011600 */
[----:B------:R-:W-:-:S03]  /*0cf0*/  IMAD.WIDE.U32 R12, R13, UR7, R2 ;  /* 0x000000070d0c7c25 */ /* 0x000fc6000f8e0002 */
[----:B------:R-:W-:-:S04]  /*0d00*/  LEA R2, P0, R12, UR4, 0x3 ;  /* 0x000000040c027c11 */ /* 0x000fc8000f8018ff */
[----:B------:R-:W-:Y:S01]  /*0d10*/  LEA.HI.X R3, R12, UR5, R13, 0x3, P0 ;  /* 0x000000050c037c11 */ /* 0x000fe200080f1c0d */
[----:B------:R-:W-:-:S04]  /*0d20*/  IMAD.U32 R13, RZ, RZ, UR7 ;  /* 0x00000007ff0d7e24 */ /* 0x000fc8000f8e00ff */
[----:B------:R-:W-:Y:S01]  /*0d30*/  IMAD.WIDE.U32 R12, R13, 0x40, R2 ;  /* 0x000000400d0c7825 */ /* 0x000fe200078e0002 */
[----:B------:R-:W-:Y:S04]  /*0d40*/  STG.E.64 desc[UR12][R2.64], R4 ;  /* 0x0000000402007986 */ /* 0x000fe8000c101b0c */
[----:B------:R-:W-:Y:S04]  /*0d50*/  STG.E.64 desc[UR12][R12.64], R6 ;  /* 0x000000060c007986 */ /* 0x000fe8000c101b0c */
[----:B------:R-:W-:Y:S04]  /*0d60*/  STG.E.64 desc[UR12][R2.64+0x20], R8 ;  /* 0x0000200802007986 */ /* 0x000fe8000c101b0c */
[----:B------:R-:W-:Y:S01]  /*0d70*/  STG.E.64 desc[UR12][R12.64+0x20], R10 ;  /* 0x0000200a0c007986 */ /* 0x000fe2000c101b0c */
[----:B------:R-:W-:Y:S05]  /*0d80*/  EXIT ;  /* 0x000000000000794d */ /* 0x000fea0003800000 */
.L_x_4:
[----:B------:R-:W-:-:S00]  /*0d90*/  BRA `(.L_x_4) ;  /* 0xfffffffc00fc7947 */ /* 0x000fc0000383ffff */
[----:B------:R-:W-:-:S00]  /*0da0*/  NOP ;  /* 0x0000000000007918 */ /* 0x000fc00000000000 */
        /* <DEDUP_REMOVED lines=13> */
.L_x_10:


//--------------------- .text._Z16fp32_gemm_kernelPKfS0_Pfiii --------------------------
	.section	.text._Z16fp32_gemm_kernelPKfS0_Pfiii,"ax",@progbits
	.align	128
        .global         _Z16fp32_gemm_kernelPKfS0_Pfiii
        .type           _Z16fp32_gemm_kernelPKfS0_Pfiii,@function
        .size           _Z16fp32_gemm_kernelPKfS0_Pfiii,(.L_x_11 - _Z16fp32_gemm_kernelPKfS0_Pfiii)
        .other          _Z16fp32_gemm_kernelPKfS0_Pfiii,@"STO_CUDA_ENTRY STV_DEFAULT"
_Z16fp32_gemm_kernelPKfS0_Pfiii:
.text._Z16fp32_gemm_kernelPKfS0_Pfiii:
[----:B------:R-:W-:Y:S01]  /*0000*/  LDC R1, c[0x0][0x37c] ;  /* 0x0000df00ff017b82 */ /* 0x000fe20000000800 */
[----:B------:R-:W0:Y:S07]  /*0010*/  S2R R5, SR_TID.X ;  /* 0x0000000000057919 */ /* 0x000e2e0000002100 */
[----:B------:R-:W1:Y:S01]  /*0020*/  LDC R19, c[0x0][0x364] ;  /* 0x0000d900ff137b82 */ /* 0x000e620000000800 */
[----:B------:R-:W1:Y:S07]  /*0030*/  S2R R4, SR_TID.Y ;  /* 0x0000000000047919 */ /* 0x000e6e0000002200 */
[----:B------:R-:W0:Y:S08]  /*0040*/  S2UR UR5, SR_CTAID.X ;  /* 0x00000000000579c3 */ /* 0x000e300000002500 */
[----:B------:R-:W0:Y:S08]  /*0050*/  LDC R0, c[0x0][0x360] ;  /* 0x0000d800ff007b82 */ /* 0x000e300000000800 */
[----:B------:R-:W1:Y:S08]  /*0060*/  S2UR UR4, SR_CTAID.Y ;  /* 0x00000000000479c3 */ /* 0x000e700000002600 */
[----:B------:R-:W2:Y:S01]  /*0070*/  LDC.64 R2, c[0x0][0x398] ;  /* 0x0000e600ff027b82 */ /* 0x000ea20000000a00 */
[----:B0-----:R-:W-:-:S02]  /*0080*/  IMAD R0, R0, UR5, R5 ;  /* 0x0000000500007c24 */ /* 0x001fc4000f8e0205 */
[----:B-1----:R-:W-:-:S03]  /*0090*/  IMAD R19, R19, UR4, R4 ;  /* 0x0000000413137c24 */ /* 0x002fc6000f8e0204 */
[----:B--2---:R-:W-:-:S04]  /*00a0*/  ISETP.GE.AND P0, PT, R0, R3, PT ;  /* 0x000000030000720c */ /* 0x004fc80003f06270 */
[----:B------:R-:W-:-:S13]  /*00b0*/  ISETP.GE.OR P0, PT, R19, R2, P0 ;  /* 0x000000021300720c */ /* 0x000fda0000706670 */
[----:B------:R-:W-:Y:S05]  /*00c0*/  @P0 EXIT ;  /* 0x000000000000094d */ /* 0x000fea0003800000 */
[----:B------:R-:W0:Y:S01]  /*00d0*/  LDC R2, c[0x0][0x3a0] ;  /* 0x0000e800ff027b82 */ /* 0x000e220000000800 */
[----:B------:R-:W1:Y:S01]  /*00e0*/  LDCU.64 UR4, c[0x0][0x358] ;  /* 0x00006b00ff0477ac */ /* 0x000e620008000a00 */
[----:B------:R-:W-:Y:S01]  /*00f0*/  HFMA2 R24, -RZ, RZ, 0, 0 ;  /* 0x00000000ff187431 */ /* 0x000fe200000001ff */
[----:B0-----:R-:W-:-:S13]  /*0100*/  ISETP.GE.AND P0, PT, R2, 0x1, PT ;  /* 0x000000010200780c */ /* 0x001fda0003f06270 */
[----:B-1----:R-:W-:Y:S05]  /*0110*/  @!P0 BRA `(.L_x_5) ;  /* 0x0000000400e08947 */ /* 0x002fea0003800000 */
[C---:B------:R-:W-:Y:S01]  /*0120*/  ISETP.GE.U32.AND P1, PT, R2.reuse, 0x8, PT ;  /* 0x000000080200780c */ /* 0x040fe20003f26070 */
[----:B------:R-:W-:Y:S01]  /*0130*/  IMAD R20, R19, R2, RZ ;  /* 0x0000000213147224 */ /* 0x000fe200078e02ff */
[----:B------:R-:W-:Y:S02]  /*0140*/  LOP3.LUT R27, R2, 0x7, RZ, 0xc0, !PT ;  /* 0x00000007021b7812 */ /* 0x000fe400078ec0ff */
[----:B------:R-:W-:Y:S02]  /*0150*/  MOV R24, RZ ;  /* 0x000000ff00187202 */ /* 0x000fe40000000f00 */
[----:B------:R-:W-:Y:S02]  /*0160*/  ISETP.NE.AND P0, PT, R27, RZ, PT ;  /* 0x000000ff1b00720c */ /* 0x000fe40003f05270 */
[----:B------:R-:W-:-:S05]  /*0170*/  MOV R21, RZ ;  /* 0x000000ff00157202 */ /* 0x000fca0000000f00 */
[----:B------:R-:W-:Y:S06]  /*0180*/  @!P1 BRA `(.L_x_6) ;  /* 0x0000000000c49947 */ /* 0x000fec0003800000 */
[----:B------:R-:W0:Y:S01]  /*0190*/  LDC.64 R4, c[0x0][0x380] ;  /* 0x0000e000ff047b82 */ /* 0x000e220000000a00 */
[----:B------:R-:W-:Y:S02]  /*01a0*/  LOP3.LUT R21, R2, 0x7ffffff8, RZ, 0xc0, !PT ;  /* 0x7ffffff802157812 */ /* 0x000fe400078ec0ff */
[----:B------:R-:W-:Y:S02]  /*01b0*/  MOV R24, RZ ;  /* 0x000000ff00187202 */ /* 0x000fe40000000f00 */
[----:B------:R-:W-:Y:S02]  /*01c0*/  MOV R18, R0 ;  /* 0x0000000000127202 */ /* 0x000fe40000000f00 */
[----:B------:R-:W-:Y:S01]  /*01d0*/  IADD3 R22, PT, PT, -R21, RZ, RZ ;  /* 0x000000ff15167210 */ /* 0x000fe20007ffe1ff */
[----:B0-----:R-:W-:-:S03]  /*01e0*/  IMAD.WIDE.U32 R4, R20, 0x4, R4 ;  /* 0x0000000414047825 */ /* 0x001fc600078e0004 */
[----:B------:R-:W-:-:S04]  /*01f0*/  IADD3 R6, P1, PT, R4, 0x10, RZ ;  /* 0x0000001004067810 */ /* 0x000fc80007f3e0ff */
[----:B------:R-:W-:-:S09]  /*0200*/  IADD3.X R7, PT, PT, RZ, R5, RZ, P1, !PT ;  /* 0x00000005ff077210 */ /* 0x000fd20000ffe4ff */
.L_x_7:
[----:B------:R-:W0:Y:S01]  /*0210*/  LDC.64 R16, c[0x0][0x388] ;  /* 0x0000e200ff107b82 */ /* 0x000e220000000a00 */
[----:B------:R-:W-:Y:S02]  /*0220*/  MOV R4, R6 ;  /* 0x0000000600047202 */ /* 0x000fe40000000f00 */
[----:B------:R-:W-:-:S05]  /*0230*/  MOV R5, R7 ;  /* 0x0000000700057202 */ /* 0x000fca0000000f00 */
[----:B------:R-:W2:Y:S04]  /*0240*/  LDG.E.CONSTANT R25, desc[UR4][R4.64+-0x10] ;  /* 0xfffff00404197981 */ /* 0x000ea8000c1e9900 */
[----:B------:R-:W3:Y:S04]  /*0250*/  LDG.E.CONSTANT R23, desc[UR4][R4.64+-0xc] ;  /* 0xfffff40404177981 */ /* 0x000ee8000c1e9900 */
[----:B------:R-:W4:Y:S04]  /*0260*/  LDG.E.CONSTANT R29, desc[UR4][R4.64+-0x8] ;  /* 0xfffff804041d7981 */ /* 0x000f28000c1e9900 */
[----:B------:R-:W5:Y:S01]  /*0270*/  LDG.E.CONSTANT R28, desc[UR4][R4.64+-0x4] ;  /* 0xfffffc04041c7981 */ /* 0x000f62000c1e9900 */
[----:B0-----:R-:W-:-:S05]  /*0280*/  IMAD.WIDE R16, R18, 0x4, R16 ;  /* 0x0000000412107825 */ /* 0x001fca00078e0210 */
[----:B------:R0:W2:Y:S01]  /*0290*/  LDG.E.CONSTANT R26, desc[UR4][R16.64] ;  /* 0x00000004101a7981 */ /* 0x0000a2000c1e9900 */
[----:B------:R-:W-:-:S04]  /*02a0*/  IMAD.WIDE R14, R3, 0x4, R16 ;  /* 0x00000004030e7825 */ /* 0x000fc800078e0210 */
[C---:B------:R-:W-:Y:S02]  /*02b0*/  IMAD.WIDE R6, R3.reuse, 0x4, R14 ;  /* 0x0000000403067825 */ /* 0x040fe400078e020e */
[----:B------:R-:W3:Y:S02]  /*02c0*/  LDG.E.CONSTANT R14, desc[UR4][R14.64] ;  /* 0x000000040e0e7981 */ /* 0x000ee4000c1e9900 */
[C---:B------:R-:W-:Y:S02]  /*02d0*/  IMAD.WIDE R10, R3.reuse, 0x4, R6 ;  /* 0x00000004030a7825 */ /* 0x040fe400078e0206 */
[----:B------:R-:W4:Y:S02]  /*02e0*/  LDG.E.CONSTANT R6, desc[UR4][R6.64] ;  /* 0x0000000406067981 */ /* 0x000f24000c1e9900 */
[C---:B------:R-:W-:Y:S02]  /*02f0*/  IMAD.WIDE R8, R3.reuse, 0x4, R10 ;  /* 0x0000000403087825 */ /* 0x040fe400078e020a */
[----:B------:R-:W5:Y:S02]  /*0300*/  LDG.E.CONSTANT R10, desc[UR4][R10.64] ;  /* 0x000000040a0a7981 */ /* 0x000f64000c1e9900 */
[----:B------:R-:W-:-:S02]  /*0310*/  IMAD.WIDE R12, R3, 0x4, R8 ;  /* 0x00000004030c7825 */ /* 0x000fc400078e0208 */
[----:B------:R-:W5:Y:S04]  /*0320*/  LDG.E.CONSTANT R7, desc[UR4][R4.64] ;  /* 0x0000000404077981 */ /* 0x000f68000c1e9900 */
[----:B------:R-:W5:Y:S01]  /*0330*/  LDG.E.CONSTANT R8, desc[UR4][R8.64] ;  /* 0x0000000408087981 */ /* 0x000f62000c1e9900 */
[----:B0-----:R-:W-:-:S03]  /*0340*/  IMAD.WIDE R16, R3, 0x4, R12 ;  /* 0x0000000403107825 */ /* 0x001fc600078e020c */
[----:B------:R-:W5:Y:S04]  /*0350*/  LDG.E.CONSTANT R12, desc[UR4][R12.64] ;  /* 0x000000040c0c7981 */ /* 0x000f68000c1e9900 */
[----:B------:R-:W5:Y:S04]  /*0360*/  LDG.E.CONSTANT R15, desc[UR4][R16.64] ;  /* 0x00000004100f7981 */ /* 0x000f68000c1e9900 */
[----:B------:R-:W5:Y:S04]  /*0370*/  LDG.E.CONSTANT R9, desc[UR4][R4.64+0x4] ;  /* 0x0000040404097981 */ /* 0x000f68000c1e9900 */
[----:B------:R-:W5:Y:S01]  /*0380*/  LDG.E.CONSTANT R11, desc[UR4][R4.64+0xc] ;  /* 0x00000c04040b7981 */ /* 0x000f62000c1e9900 */
[----:B--2---:R-:W-:Y:S01]  /*0390*/  FFMA R26, R25, R26, R24 ;  /* 0x0000001a191a7223 */ /* 0x004fe20000000018 */
[----:B------:R-:W-:-:S02]  /*03a0*/  IMAD.WIDE R24, R3, 0x4, R16 ;  /* 0x0000000403187825 */ /* 0x000fc400078e0210 */
[----:B------:R-:W2:Y:S04]  /*03b0*/  LDG.E.CONSTANT R16, desc[UR4][R4.64+0x8] ;  /* 0x0000080404107981 */ /* 0x000ea8000c1e9900 */
[----:B------:R-:W2:Y:S01]  /*03c0*/  LDG.E.CONSTANT R24, desc[UR4][R24.64] ;  /* 0x0000000418187981 */ /* 0x000ea2000c1e9900 */
[----:B---3--:R-:W-:Y:S01]  /*03d0*/  FFMA R14, R23, R14, R26 ;  /* 0x0000000e170e7223 */ /* 0x008fe2000000001a */
[----:B------:R-:W-:-:S03]  /*03e0*/  IADD3 R22, PT, PT, R22, 0x8, RZ ;  /* 0x0000000816167810 */ /* 0x000fc60007ffe0ff */
[----:B----4-:R-:W-:Y:S01]  /*03f0*/  FFMA R29, R29, R6, R14 ;  /* 0x000000061d1d7223 */ /* 0x010fe2000000000e */
[----:B------:R-:W-:-:S03]  /*0400*/  ISETP.NE.AND P1, PT, R22, RZ, PT ;  /* 0x000000ff1600720c */ /* 0x000fc60003f25270 */
[----:B-----5:R-:W-:Y:S01]  /*0410*/  FFMA R10, R28, R10, R29 ;  /* 0x0000000a1c0a7223 */ /* 0x020fe2000000001d */
[----:B------:R-:W-:-:S03]  /*0420*/  IADD3 R6, P2, PT, R4, 0x20, RZ ;  /* 0x0000002004067810 */ /* 0x000fc60007f5e0ff */
[----:B------:R-:W-:Y:S01]  /*0430*/  FFMA R8, R7, R8, R10 ;  /* 0x0000000807087223 */ /* 0x000fe2000000000a */
[----:B------:R-:W-:Y:S02]  /*0440*/  IADD3.X R7, PT, PT, RZ, R5, RZ, P2, !PT ;  /* 0x00000005ff077210 */ /* 0x000fe400017fe4ff */
[----:B------:R-:W-:Y:S01]  /*0450*/  LEA R18, R3, R18, 0x3 ;  /* 0x0000001203127211 */ /* 0x000fe200078e18ff */
[----:B------:R-:W-:-:S04]  /*0460*/  FFMA R9, R9, R12, R8 ;  /* 0x0000000c09097223 */ /* 0x000fc80000000008 */
[----:B--2---:R-:W-:-:S04]  /*0470*/  FFMA R16, R16, R15, R9 ;  /* 0x0000000f10107223 */ /* 0x004fc80000000009 */
[----:B------:R-:W-:Y:S01]  /*0480*/  FFMA R24, R11, R24, R16 ;  /* 0x000000180b187223 */ /* 0x000fe20000000010 */
[----:B------:R-:W-:Y:S06]  /*0490*/  @P1 BRA `(.L_x_7) ;  /* 0xfffffffc005c1947 */ /* 0x000fec000383ffff */
.L_x_6:
[----:B------:R-:W-:Y:S05]  /*04a0*/  @!P0 BRA `(.L_x_5) ;  /* 0x0000000000fc8947 */ /* 0x000fea0003800000 */
[----:B------:R-:W-:Y:S02]  /*04b0*/  ISETP.GE.U32.AND P1, PT, R27, 0x4, PT ;  /* 0x000000041b00780c */ /* 0x000fe40003f26070 */
[----:B------:R-:W-:-:S04]  /*04c0*/  LOP3.LUT R16, R2, 0x3, RZ, 0xc0, !PT ;  /* 0x0000000302107812 */ /* 0x000fc800078ec0ff */
[----:B------:R-:W-:-:S07]  /*04d0*/  ISETP.NE.AND P0, PT, R16, RZ, PT ;  /* 0x000000ff1000720c */ /* 0x000fce0003f05270 */
[----:B------:R-:W-:Y:S06]  /*04e0*/  @!P1 BRA `(.L_x_8) ;  /* 0x00000000006c9947 */ /* 0x000fec0003800000 */
[----:B------:R-:W0:Y:S01]  /*04f0*/  LDC.64 R6, c[0x0][0x388] ;  /* 0x0000e200ff067b82 */ /* 0x000e220000000a00 */
[----:B------:R-:W1:Y:S01]  /*0500*/  LDCU.64 UR6, c[0x0][0x380] ;  /* 0x00007000ff0677ac */ /* 0x000e620008000a00 */
[----:B------:R-:W-:Y:S01]  /*0510*/  IMAD R9, R21, R3, R0 ;  /* 0x0000000315097224 */ /* 0x000fe200078e0200 */
[CC--:B------:R-:W-:Y:S02]  /*0520*/  IADD3 R5, PT, PT, R20.reuse, R21.reuse, RZ ;  /* 0x0000001514057210 */ /* 0x0c0fe40007ffe0ff */
[----:B------:R-:W-:-:S03]  /*0530*/  IADD3 R10, P1, PT, R20, R21, RZ ;  /* 0x00000015140a7210 */ /* 0x000fc60007f3e0ff */
[----:B------:R-:W2:Y:S01]  /*0540*/  LDC.64 R14, c[0x0][0x380] ;  /* 0x0000e000ff0e7b82 */ /* 0x000ea20000000a00 */
[----:B0-----:R-:W-:-:S04]  /*0550*/  IMAD.WIDE R6, R9, 0x4, R6 ;  /* 0x0000000409067825 */ /* 0x001fc800078e0206 */
[----:B------:R-:W-:Y:S02]  /*0560*/  IMAD.WIDE R8, R3, 0x4, R6 ;  /* 0x0000000403087825 */ /* 0x000fe400078e0206 */
[----:B------:R-:W3:Y:S02]  /*0570*/  LDG.E.CONSTANT R6, desc[UR4][R6.64] ;  /* 0x0000000406067981 */ /* 0x000ee4000c1e9900 */
[----:B--2---:R-:W-:Y:S01]  /*0580*/  IMAD.WIDE.U32 R14, R5, 0x4, R14 ;  /* 0x00000004050e7825 */ /* 0x004fe200078e000e */
[----:B------:R-:W-:Y:S02]  /*0590*/  IADD3.X R5, PT, PT, RZ, RZ, RZ, P1, !PT ;  /* 0x000000ffff057210 */ /* 0x000fe40000ffe4ff */
[----:B-1----:R-:W-:-:S03]  /*05a0*/  LEA R4, P1, R10, UR6, 0x2 ;  /* 0x000000060a047c11 */ /* 0x002fc6000f8210ff */
[----:B------:R-:W3:Y:S01]  /*05b0*/  LDG.E.CONSTANT R15, desc[UR4][R14.64] ;  /* 0x000000040e0f7981 */ /* 0x000ee2000c1e9900 */
[----:B------:R-:W-:Y:S01]  /*05c0*/  LEA.HI.X R5, R10, UR7, R5, 0x2, P1 ;  /* 0x000000070a057c11 */ /* 0x000fe200088f1405 */
[C---:B------:R-:W-:Y:S02]  /*05d0*/  IMAD.WIDE R10, R3.reuse, 0x4, R8 ;  /* 0x00000004030a7825 */ /* 0x040fe400078e0208 */
[----:B------:R-:W2:Y:S04]  /*05e0*/  LDG.E.CONSTANT R8, desc[UR4][R8.64] ;  /* 0x0000000408087981 */ /* 0x000ea8000c1e9900 */
[----:B------:R-:W2:Y:S01]  /*05f0*/  LDG.E.CONSTANT R17, desc[UR4][R4.64+0x4] ;  /* 0x0000040404117981 */ /* 0x000ea2000c1e9900 */
[----:B------:R-:W-:-:S03]  /*0600*/  IMAD.WIDE R12, R3, 0x4, R10 ;  /* 0x00000004030c7825 */ /* 0x000fc600078e020a */
[----:B------:R-:W4:Y:S04]  /*0610*/  LDG.E.CONSTANT R22, desc[UR4][R10.64] ;  /* 0x000000040a167981 */ /* 0x000f28000c1e9900 */
[----:B------:R-:W4:Y:S04]  /*0620*/  LDG.E.CONSTANT R18, desc[UR4][R4.64+0x8] ;  /* 0x0000080404127981 */ /* 0x000f28000c1e9900 */
[----:B------:R-:W5:Y:S04]  /*0630*/  LDG.E.CONSTANT R26, desc[UR4][R4.64+0xc] ;  /* 0x00000c04041a7981 */ /* 0x000f68000c1e9900 */
[----:B------:R-:W5:Y:S01]  /*0640*/  LDG.E.CONSTANT R12, desc[UR4][R12.64] ;  /* 0x000000040c0c7981 */ /* 0x000f62000c1e9900 */
[----:B------:R-:W-:Y:S01]  /*0650*/  IADD3 R21, PT, PT, R21, 0x4, RZ ;  /* 0x0000000415157810 */ /* 0x000fe20007ffe0ff */
[----:B---3--:R-:W-:-:S04]  /*0660*/  FFMA R24, R15, R6, R24 ;  /* 0x000000060f187223 */ /* 0x008fc80000000018 */
[----:B--2---:R-:W-:-:S04]  /*0670*/  FFMA R17, R17, R8, R24 ;  /* 0x0000000811117223 */ /* 0x004fc80000000018 */
[----:B----4-:R-:W-:-:S04]  /*0680*/  FFMA R17, R18, R22, R17 ;  /* 0x0000001612117223 */ /* 0x010fc80000000011 */
[----:B-----5:R-:W-:-:S07]  /*0690*/  FFMA R24, R26, R12, R17 ;  /* 0x0000000c1a187223 */ /* 0x020fce0000000011 */
.L_x_8:
[----:B------:R-:W-:Y:S05]  /*06a0*/  @!P0 BRA `(.L_x_5) ;  /* 0x00000000007c8947 */ /* 0x000fea0003800000 */
[----:B------:R-:W-:Y:S01]  /*06b0*/  ISETP.NE.AND P1, PT, R16, 0x1, PT ;  /* 0x000000011000780c */ /* 0x000fe20003f25270 */
[----:B------:R-:W0:Y:S01]  /*06c0*/  LDC.64 R12, c[0x0][0x380] ;  /* 0x0000e000ff0c7b82 */ /* 0x000e220000000a00 */
[----:B------:R-:W-:-:S04]  /*06d0*/  LOP3.LUT R2, R2, 0x1, RZ, 0xc0, !PT ;  /* 0x0000000102027812 */ /* 0x000fc800078ec0ff */
[----:B------:R-:W-:-:S03]  /*06e0*/  ISETP.NE.U32.AND P0, PT, R2, 0x1, PT ;  /* 0x000000010200780c */ /* 0x000fc60003f05070 */
[----:B------:R-:W1:Y:S04]  /*06f0*/  LDC.64 R10, c[0x0][0x388] ;  /* 0x0000e200ff0a7b82 */ /* 0x000e680000000a00 */
[CC--:B------:R-:W-:Y:S02]  /*0700*/  @P1 IADD3 R15, PT, PT, R20.reuse, R21.reuse, RZ ;  /* 0x00000015140f1210 */ /* 0x0c0fe40007ffe0ff */
[----:B------:R-:W-:Y:S02]  /*0710*/  @P1 IADD3 R2, P2, PT, R20, R21, RZ ;  /* 0x0000001514021210 */ /* 0x000fe40007f5e0ff */
[----:B------:R-:W2:Y:S02]  /*0720*/  @P1 LDC.64 R4, c[0x0][0x380] ;  /* 0x0000e000ff041b82 */ /* 0x000ea40000000a00 */
[----:B------:R-:W-:-:S06]  /*0730*/  @P1 IADD3.X R14, PT, PT, RZ, RZ, RZ, P2, !PT ;  /* 0x000000ffff0e1210 */ /* 0x000fcc00017fe4ff */
[----:B------:R-:W3:Y:S01]  /*0740*/  LDC.64 R6, c[0x0][0x380] ;  /* 0x0000e000ff067b82 */ /* 0x000ee20000000a00 */
[----:B0-----:R-:W-:-:S04]  /*0750*/  @P1 IMAD.WIDE.U32 R12, R15, 0x4, R12 ;  /* 0x000000040f0c1825 */ /* 0x001fc800078e000c */
[C---:B------:R-:W-:Y:S01]  /*0760*/  @P1 IMAD R15, R21.reuse, R3, R0 ;  /* 0x00000003150f1224 */ /* 0x040fe200078e0200 */
[----:B------:R-:W-:Y:S01]  /*0770*/  @P1 IADD3 R21, PT, PT, R21, 0x2, RZ ;  /* 0x0000000215151810 */ /* 0x000fe20007ffe0ff */
[----:B------:R-:W4:Y:S01]  /*0780*/  @P1 LDG.E.CONSTANT R13, desc[UR4][R12.64] ;  /* 0x000000040c0d1981 */ /* 0x000f22000c1e9900 */
[----:B------:R-:W0:Y:S01]  /*0790*/  LDC.64 R8, c[0x0][0x388] ;  /* 0x0000e200ff087b82 */ /* 0x000e220000000a00 */
[----:B-1----:R-:W-:Y:S01]  /*07a0*/  @P1 IMAD.WIDE R10, R15, 0x4, R10 ;  /* 0x000000040f0a1825 */ /* 0x002fe200078e020a */
[----:B------:R-:W-:Y:S02]  /*07b0*/  @!P0 IADD3 R17, PT, PT, R20, R21, RZ ;  /* 0x0000001514118210 */ /* 0x000fe40007ffe0ff */
[----:B--2---:R-:W-:Y:S01]  /*07c0*/  @P1 LEA R4, P2, R2, R4, 0x2 ;  /* 0x0000000402041211 */ /* 0x004fe200078410ff */
[----:B------:R-:W-:-:S03]  /*07d0*/  @!P0 IMAD R21, R21, R3, R0 ;  /* 0x0000000315158224 */ /* 0x000fc600078e0200 */
[----:B------:R-:W-:Y:S01]  /*07e0*/  @P1 LEA.HI.X R5, R2, R5, R14, 0x2, P2 ;  /* 0x0000000502051211 */ /* 0x000fe200010f140e */
[----:B------:R-:W-:Y:S01]  /*07f0*/  @P1 IMAD.WIDE R14, R3, 0x4, R10 ;  /* 0x00000004030e1825 */ /* 0x000fe200078e020a */
[----:B------:R-:W4:Y:S03]  /*0800*/  @P1 LDG.E.CONSTANT R2, desc[UR4][R10.64] ;  /* 0x000000040a021981 */ /* 0x000f26000c1e9900 */
[----:B---3--:R-:W-:Y:S01]  /*0810*/  @!P0 IMAD.WIDE.U32 R6, R17, 0x4, R6 ;  /* 0x0000000411068825 */ /* 0x008fe200078e0006 */
[----:B------:R-:W2:Y:S04]  /*0820*/  @P1 LDG.E.CONSTANT R5, desc[UR4][R4.64+0x4] ;  /* 0x0000040404051981 */ /* 0x000ea8000c1e9900 */
[----:B------:R-:W2:Y:S01]  /*0830*/  @P1 LDG.E.CONSTANT R14, desc[UR4][R14.64] ;  /* 0x000000040e0e1981 */ /* 0x000ea2000c1e9900 */
[----:B0-----:R-:W-:-:S03]  /*0840*/  @!P0 IMAD.WIDE R8, R21, 0x4, R8 ;  /* 0x0000000415088825 */ /* 0x001fc600078e0208 */
[----:B------:R-:W3:Y:S04]  /*0850*/  @!P0 LDG.E.CONSTANT R7, desc[UR4][R6.64] ;  /* 0x0000000406078981 */ /* 0x000ee8000c1e9900 */
[----:B------:R-:W3:Y:S01]  /*0860*/  @!P0 LDG.E.CONSTANT R8, desc[UR4][R8.64] ;  /* 0x0000000408088981 */ /* 0x000ee2000c1e9900 */
[----:B----4-:R-:W-:-:S04]  /*0870*/  @P1 FFMA R2, R13, R2, R24 ;  /* 0x000000020d021223 */ /* 0x010fc80000000018 */
[----:B--2---:R-:W-:-:S04]  /*0880*/  @P1 FFMA R24, R5, R14, R2 ;  /* 0x0000000e05181223 */ /* 0x004fc80000000002 */
[----:B---3--:R-:W-:-:S07]  /*0890*/  @!P0 FFMA R24, R7, R8, R24 ;  /* 0x0000000807188223 */ /* 0x008fce0000000018 */
.L_x_5:
[----:B------:R-:W0:Y:S01]  /*08a0*/  LDC.64 R4, c[0x0][0x390] ;  /* 0x0000e400ff047b82 */ /* 0x000e220000000a00 */
[----:B------:R-:W-:-:S04]  /*08b0*/  IMAD R3, R19, R3, R0 ;  /* 0x0000000313037224 */ /* 0x000fc800078e0200 */
[----:B0-----:R-:W-:-:S05]  /*08c0*/  IMAD.WIDE R2, R3, 0x4, R4 ;  /* 0x0000000403027825 */ /* 0x001fca00078e0204 */
[----:B------:R-:W-:Y:S01]  /*08d0*/  STG.E desc[UR4][R2.64], R24 ;  /* 0x0000001802007986 */ /* 0x000fe2000c101904 */
[----:B------:R-:W-:Y:S05]  /*08e0*/  EXIT ;  /* 0x000000000000794d */ /* 0x000fea0003800000 */
.L_x_9:
        /* <DEDUP_REMOVED lines=9> */
.L_x_11:


//--------------------- .nv.shared.reserved.0     --------------------------
	.section	.nv.shared.reserved.0,"aw",@nobits
	.weak		__nv_reservedSMEM_offset_0_alias
	.size		__nv_reservedSMEM_offset_0_alias, 0, 64
	.other		__nv_reservedSMEM_offset_0_alias,@"STO_CUDA_RESERVED_SHARED STV_DEFAULT"
__nv_reservedSMEM_offset_0_alias:
	.zero		0
	.zero		64


//--------------------- .nv.constant0._Z16wmma_gemm_kernelPK6__halfS1_Pfiii --------------------------
	.section	.nv.constant0._Z16wmma_gemm_kernelPK6__halfS1_Pfiii,"a",@progbits
	.sectionflags	@""
	.align	4
.nv.constant0._Z16wmma_gemm_kernelPK6__halfS1_Pfiii:
	.zero		932


//--------------------- .nv.constant0._Z16fp32_gemm_kernelPKfS0_Pfiii --------------------------
	.section	.nv.constant0._Z16fp32_gemm_kernelPKfS0_Pfiii,"a",@progbits
	.sectionflags	@""
	.align	4
.nv.constant0._Z16fp32_gemm_kernelPKfS0_Pfiii:
	.zero		932


//--------------------- SYMBOLS --------------------------

	.type		.nv.reservedSmem.offset0,@object
	.size		.nv.reservedSmem.offset0,0x4
